//
// Generated by NVIDIA NVVM Compiler
//
// Compiler Build ID: CL-36424714
// Cuda compilation tools, release 13.0, V13.0.88
// Based on NVVM 20.0.0
//

.version 9.0
.target sm_100
.address_size 64

	// .globl	_Z28gq58x1_kernel_generate_arrayP12gq58x1_statePjPl
// _ZZ28gq58x1_kernel_generate_arrayP12gq58x1_statePjPlE2xP has been demoted
// _ZZ28gq58x1_kernel_generate_arrayP12gq58x1_statePjPlE2xN has been demoted
// _ZZ28gq58x1_kernel_generate_arrayP12gq58x1_statePjPlE1a has been demoted
// _ZZ34gq58x1_kernel_generate_array_floatP12gq58x1_statePfPlE2xP has been demoted
// _ZZ34gq58x1_kernel_generate_array_floatP12gq58x1_statePfPlE2xN has been demoted
// _ZZ34gq58x1_kernel_generate_array_floatP12gq58x1_statePfPlE1a has been demoted
// _ZZ35gq58x1_kernel_generate_array_doubleP12gq58x1_statePdPlE2xP has been demoted
// _ZZ35gq58x1_kernel_generate_array_doubleP12gq58x1_statePdPlE2xN has been demoted
// _ZZ35gq58x1_kernel_generate_array_doubleP12gq58x1_statePdPlE1a has been demoted

.visible .entry _Z28gq58x1_kernel_generate_arrayP12gq58x1_statePjPl(
	.param .u64 .ptr .align 1 _Z28gq58x1_kernel_generate_arrayP12gq58x1_statePjPl_param_0,
	.param .u64 .ptr .align 1 _Z28gq58x1_kernel_generate_arrayP12gq58x1_statePjPl_param_1,
	.param .u64 .ptr .align 1 _Z28gq58x1_kernel_generate_arrayP12gq58x1_statePjPl_param_2
)
{
	.reg .pred 	%p<90>;
	.reg .b32 	%r<49>;
	.reg .b64 	%rd<873>;
	// demoted variable
	.shared .align 8 .b8 _ZZ28gq58x1_kernel_generate_arrayP12gq58x1_statePjPlE2xP[1024];
	// demoted variable
	.shared .align 8 .b8 _ZZ28gq58x1_kernel_generate_arrayP12gq58x1_statePjPlE2xN[1024];
	// demoted variable
	.shared .align 4 .b8 _ZZ28gq58x1_kernel_generate_arrayP12gq58x1_statePjPlE1a[512];
	ld.param.u64 	%rd69, [_Z28gq58x1_kernel_generate_arrayP12gq58x1_statePjPl_param_0];
	ld.param.u64 	%rd68, [_Z28gq58x1_kernel_generate_arrayP12gq58x1_statePjPl_param_2];
	cvta.to.global.u64 	%rd70, %rd69;
	cvta.to.global.u64 	%rd71, %rd68;
	mov.u32 	%r10, %tid.x;
	mov.u32 	%r11, %ctaid.x;
	mov.u32 	%r12, %ntid.x;
	mad.lo.s32 	%r13, %r11, %r12, %r10;
	shr.u32 	%r14, %r13, 5;
	cvt.u64.u32 	%rd72, %r14;
	ld.global.u64 	%rd1, [%rd71];
	mul.lo.s64 	%rd2, %rd1, %rd72;
	shl.b32 	%r15, %r10, 3;
	cvt.u64.u32 	%rd73, %r15;
	and.b64  	%rd74, %rd73, 248;
	add.s64 	%rd75, %rd70, %rd74;
	ld.global.u64 	%rd858, [%rd75+256];
	ld.global.u64 	%rd870, [%rd75];
	setp.eq.s64 	%p1, %rd2, 0;
	mov.u64 	%rd842, %rd858;
	@%p1 bra 	$L__BB0_10;
	mov.b64 	%rd840, 0;
	mov.u64 	%rd854, %rd870;
	mov.u64 	%rd842, %rd858;
	mov.u64 	%rd843, %rd2;
$L__BB0_2:
	mov.u64 	%rd8, %rd843;
	mov.u64 	%rd7, %rd842;
	mov.u64 	%rd6, %rd854;
	and.b64  	%rd77, %rd8, 1;
	setp.eq.b64 	%p2, %rd77, 1;
	not.pred 	%p3, %p2;
	@%p3 bra 	$L__BB0_9;
	setp.eq.s64 	%p4, %rd840, 0;
	mov.u64 	%rd842, %rd6;
	@%p4 bra 	$L__BB0_6;
	mov.b64 	%rd847, 8;
	mov.b64 	%rd846, 48;
	mov.b64 	%rd845, 0;
	mov.u64 	%rd842, %rd6;
$L__BB0_5:
	shr.u64 	%rd81, %rd847, 32;
	shr.u64 	%rd82, %rd842, 32;
	and.b64  	%rd83, %rd847, 4294967295;
	mad.lo.s64 	%rd84, %rd81, 12, %rd83;
	and.b64  	%rd85, %rd842, 4294967295;
	mad.lo.s64 	%rd86, %rd82, 12, %rd85;
	setp.gt.u64 	%p5, %rd84, 4294967295;
	add.s64 	%rd87, %rd84, -4294967284;
	selp.u64 	%rd88, 1, 0, %p5;
	add.s64 	%rd89, %rd81, %rd88;
	selp.b64 	%rd90, %rd87, %rd84, %p5;
	setp.gt.u64 	%p6, %rd86, 4294967295;
	add.s64 	%rd91, %rd86, -4294967284;
	selp.u64 	%rd92, 1, 0, %p6;
	add.s64 	%rd93, %rd82, %rd92;
	selp.b64 	%rd94, %rd91, %rd86, %p6;
	mul.lo.s64 	%rd95, %rd94, %rd89;
	mad.lo.s64 	%rd96, %rd93, %rd90, %rd95;
	shr.u64 	%rd97, %rd96, 26;
	and.b64  	%rd98, %rd96, 67108863;
	shl.b64 	%rd99, %rd96, 32;
	and.b64  	%rd100, %rd99, 288230371856744448;
	mul.lo.s64 	%rd101, %rd89, 144;
	mul.lo.s64 	%rd102, %rd101, %rd93;
	mul.lo.s64 	%rd103, %rd94, %rd90;
	shr.u64 	%rd104, %rd103, 58;
	and.b64  	%rd105, %rd103, 288230376151711743;
	shl.b64 	%rd106, %rd104, 29;
	add.s64 	%rd107, %rd106, %rd105;
	shl.b64 	%rd108, %rd104, 30;
	add.s64 	%rd109, %rd107, %rd108;
	setp.gt.u64 	%p7, %rd109, 288230374541099007;
	add.s64 	%rd110, %rd109, -288230374541099008;
	selp.b64 	%rd111, %rd110, %rd109, %p7;
	mad.lo.s64 	%rd112, %rd97, 805306368, %rd102;
	add.s64 	%rd113, %rd112, %rd100;
	mad.lo.s64 	%rd114, %rd98, -12, %rd113;
	add.s64 	%rd115, %rd114, %rd111;
	add.s64 	%rd116, %rd115, 288230374541099008;
	shr.u64 	%rd117, %rd116, 58;
	and.b64  	%rd118, %rd116, 288230376151711743;
	shl.b64 	%rd119, %rd117, 29;
	add.s64 	%rd120, %rd119, %rd118;
	shl.b64 	%rd121, %rd117, 30;
	add.s64 	%rd122, %rd120, %rd121;
	setp.gt.u64 	%p8, %rd122, 288230374541099007;
	add.s64 	%rd123, %rd122, -288230374541099008;
	selp.b64 	%rd124, %rd123, %rd122, %p8;
	shr.u64 	%rd125, %rd846, 32;
	and.b64  	%rd126, %rd846, 4294967295;
	mad.lo.s64 	%rd127, %rd125, 12, %rd126;
	setp.gt.u64 	%p9, %rd127, 4294967295;
	add.s64 	%rd128, %rd127, -4294967284;
	selp.u64 	%rd129, 1, 0, %p9;
	add.s64 	%rd130, %rd125, %rd129;
	selp.b64 	%rd131, %rd128, %rd127, %p9;
	shr.u64 	%rd132, %rd7, 32;
	and.b64  	%rd133, %rd7, 4294967295;
	mad.lo.s64 	%rd134, %rd132, 12, %rd133;
	setp.gt.u64 	%p10, %rd134, 4294967295;
	add.s64 	%rd135, %rd134, -4294967284;
	selp.b64 	%rd136, %rd135, %rd134, %p10;
	selp.u64 	%rd137, 1, 0, %p10;
	add.s64 	%rd138, %rd132, %rd137;
	mul.lo.s64 	%rd139, %rd131, %rd138;
	mad.lo.s64 	%rd140, %rd130, %rd136, %rd139;
	shr.u64 	%rd141, %rd140, 26;
	and.b64  	%rd142, %rd140, 67108863;
	shl.b64 	%rd143, %rd140, 32;
	and.b64  	%rd144, %rd143, 288230371856744448;
	mul.lo.s64 	%rd145, %rd141, 805306368;
	mul.lo.s64 	%rd146, %rd138, %rd130;
	mul.lo.s64 	%rd147, %rd131, %rd136;
	shr.u64 	%rd148, %rd147, 58;
	and.b64  	%rd149, %rd147, 288230376151711743;
	shl.b64 	%rd150, %rd148, 29;
	add.s64 	%rd151, %rd150, %rd149;
	shl.b64 	%rd152, %rd148, 30;
	add.s64 	%rd153, %rd151, %rd152;
	setp.gt.u64 	%p11, %rd153, 288230374541099007;
	add.s64 	%rd154, %rd153, -288230374541099008;
	selp.b64 	%rd155, %rd154, %rd153, %p11;
	mad.lo.s64 	%rd156, %rd146, 144, %rd145;
	add.s64 	%rd157, %rd156, %rd144;
	mad.lo.s64 	%rd158, %rd142, -12, %rd157;
	add.s64 	%rd159, %rd158, %rd155;
	add.s64 	%rd160, %rd159, 288230374541099008;
	shr.u64 	%rd161, %rd160, 58;
	and.b64  	%rd162, %rd160, 288230376151711743;
	shl.b64 	%rd163, %rd161, 29;
	add.s64 	%rd164, %rd163, %rd162;
	shl.b64 	%rd165, %rd161, 30;
	add.s64 	%rd166, %rd164, %rd165;
	setp.gt.u64 	%p12, %rd166, 288230374541099007;
	add.s64 	%rd167, %rd166, -288230374541099008;
	selp.b64 	%rd168, %rd167, %rd166, %p12;
	setp.lt.u64 	%p13, %rd124, %rd168;
	add.s64 	%rd169, %rd124, 288230374541099008;
	selp.b64 	%rd170, %rd169, %rd124, %p13;
	sub.s64 	%rd842, %rd170, %rd168;
	mul.lo.s64 	%rd171, %rd89, %rd90;
	shl.b64 	%rd172, %rd171, 1;
	shr.u64 	%rd173, %rd171, 25;
	and.b64  	%rd174, %rd172, 67108862;
	shl.b64 	%rd175, %rd171, 33;
	and.b64  	%rd176, %rd175, 288230367561777152;
	mul.lo.s64 	%rd177, %rd101, %rd89;
	mul.lo.s64 	%rd178, %rd90, %rd90;
	shr.u64 	%rd179, %rd178, 58;
	and.b64  	%rd180, %rd178, 288230376151711743;
	shl.b64 	%rd181, %rd179, 29;
	add.s64 	%rd182, %rd181, %rd180;
	shl.b64 	%rd183, %rd179, 30;
	add.s64 	%rd184, %rd182, %rd183;
	setp.gt.u64 	%p14, %rd184, 288230374541099007;
	add.s64 	%rd185, %rd184, -288230374541099008;
	selp.b64 	%rd186, %rd185, %rd184, %p14;
	mad.lo.s64 	%rd187, %rd173, 805306368, %rd177;
	add.s64 	%rd188, %rd187, %rd176;
	mad.lo.s64 	%rd189, %rd174, -12, %rd188;
	add.s64 	%rd190, %rd189, %rd186;
	add.s64 	%rd191, %rd190, 288230374541099008;
	shr.u64 	%rd192, %rd191, 58;
	and.b64  	%rd193, %rd191, 288230376151711743;
	shl.b64 	%rd194, %rd192, 29;
	add.s64 	%rd195, %rd194, %rd193;
	shl.b64 	%rd196, %rd192, 30;
	add.s64 	%rd197, %rd195, %rd196;
	setp.gt.u64 	%p15, %rd197, 288230374541099007;
	add.s64 	%rd198, %rd197, -288230374541099008;
	selp.b64 	%rd199, %rd198, %rd197, %p15;
	shl.b64 	%rd200, %rd130, 1;
	shr.u64 	%rd201, %rd130, 25;
	and.b64  	%rd202, %rd200, 67108862;
	shl.b64 	%rd203, %rd130, 33;
	and.b64  	%rd204, %rd203, 288230367561777152;
	shl.b64 	%rd205, %rd127, 1;
	add.s64 	%rd206, %rd205, -8589934568;
	selp.b64 	%rd207, %rd206, %rd205, %p9;
	shr.u64 	%rd208, %rd207, 58;
	and.b64  	%rd209, %rd207, 288230376151711742;
	shl.b64 	%rd210, %rd208, 29;
	add.s64 	%rd211, %rd210, %rd209;
	shl.b64 	%rd212, %rd208, 30;
	add.s64 	%rd213, %rd211, %rd212;
	setp.gt.u64 	%p16, %rd213, 288230374541099007;
	add.s64 	%rd214, %rd213, -288230374541099008;
	selp.b64 	%rd215, %rd214, %rd213, %p16;
	mad.lo.s64 	%rd216, %rd201, 805306368, %rd204;
	mad.lo.s64 	%rd217, %rd202, -12, %rd216;
	add.s64 	%rd218, %rd217, %rd215;
	add.s64 	%rd219, %rd218, 288230374541099008;
	shr.u64 	%rd220, %rd219, 58;
	and.b64  	%rd221, %rd219, 288230376151711742;
	shl.b64 	%rd222, %rd220, 29;
	add.s64 	%rd223, %rd222, %rd221;
	shl.b64 	%rd224, %rd220, 30;
	add.s64 	%rd225, %rd223, %rd224;
	setp.gt.u64 	%p17, %rd225, 288230374541099007;
	add.s64 	%rd226, %rd225, -288230374541099008;
	selp.b64 	%rd227, %rd226, %rd225, %p17;
	setp.lt.u64 	%p18, %rd199, %rd227;
	add.s64 	%rd228, %rd199, 288230374541099008;
	selp.b64 	%rd229, %rd228, %rd199, %p18;
	sub.s64 	%rd847, %rd229, %rd227;
	mul.lo.s64 	%rd230, %rd130, %rd131;
	shl.b64 	%rd231, %rd230, 1;
	shr.u64 	%rd232, %rd230, 25;
	and.b64  	%rd233, %rd231, 67108862;
	shl.b64 	%rd234, %rd230, 33;
	and.b64  	%rd235, %rd234, 288230367561777152;
	mul.lo.s64 	%rd236, %rd232, 805306368;
	mul.lo.s64 	%rd237, %rd130, %rd130;
	mul.lo.s64 	%rd238, %rd131, %rd131;
	shr.u64 	%rd239, %rd238, 58;
	and.b64  	%rd240, %rd238, 288230376151711743;
	shl.b64 	%rd241, %rd239, 29;
	add.s64 	%rd242, %rd241, %rd240;
	shl.b64 	%rd243, %rd239, 30;
	add.s64 	%rd244, %rd242, %rd243;
	setp.gt.u64 	%p19, %rd244, 288230374541099007;
	add.s64 	%rd245, %rd244, -288230374541099008;
	selp.b64 	%rd246, %rd245, %rd244, %p19;
	mad.lo.s64 	%rd247, %rd237, 144, %rd236;
	add.s64 	%rd248, %rd247, %rd235;
	mad.lo.s64 	%rd249, %rd233, -12, %rd248;
	add.s64 	%rd250, %rd249, %rd246;
	add.s64 	%rd251, %rd250, 288230374541099008;
	shr.u64 	%rd252, %rd251, 58;
	and.b64  	%rd253, %rd251, 288230376151711743;
	shl.b64 	%rd254, %rd252, 29;
	add.s64 	%rd255, %rd254, %rd253;
	shl.b64 	%rd256, %rd252, 30;
	add.s64 	%rd257, %rd255, %rd256;
	setp.gt.u64 	%p20, %rd257, 288230374541099007;
	add.s64 	%rd258, %rd257, -288230374541099008;
	selp.b64 	%rd846, %rd258, %rd257, %p20;
	add.s64 	%rd845, %rd845, 1;
	setp.ne.s64 	%p21, %rd845, %rd840;
	@%p21 bra 	$L__BB0_5;
$L__BB0_6:
	setp.eq.s64 	%p22, %rd840, 0;
	sub.s64 	%rd259, 288230374541099008, %rd7;
	mad.lo.s64 	%rd260, %rd259, 6, %rd6;
	shl.b64 	%rd261, %rd260, 3;
	shr.u64 	%rd262, %rd261, 58;
	and.b64  	%rd263, %rd261, 288230376151711736;
	shl.b64 	%rd264, %rd262, 29;
	add.s64 	%rd265, %rd264, %rd263;
	shl.b64 	%rd266, %rd262, 30;
	add.s64 	%rd267, %rd265, %rd266;
	setp.gt.u64 	%p23, %rd267, 288230374541099007;
	add.s64 	%rd268, %rd267, -288230374541099008;
	selp.b64 	%rd854, %rd268, %rd267, %p23;
	@%p22 bra 	$L__BB0_9;
	shr.u64 	%rd272, %rd6, 32;
	and.b64  	%rd273, %rd6, 4294967295;
	mad.lo.s64 	%rd274, %rd272, 12, %rd273;
	setp.gt.u64 	%p24, %rd274, 4294967295;
	add.s64 	%rd275, %rd274, -4294967284;
	selp.u64 	%rd276, 1, 0, %p24;
	add.s64 	%rd19, %rd272, %rd276;
	selp.b64 	%rd20, %rd275, %rd274, %p24;
	mov.b64 	%rd852, 8;
	mov.b64 	%rd851, 48;
	mov.b64 	%rd850, 0;
$L__BB0_8:
	shr.u64 	%rd277, %rd852, 32;
	shr.u64 	%rd278, %rd854, 32;
	and.b64  	%rd279, %rd852, 4294967295;
	mad.lo.s64 	%rd280, %rd277, 12, %rd279;
	and.b64  	%rd281, %rd854, 4294967295;
	mad.lo.s64 	%rd282, %rd278, 12, %rd281;
	setp.gt.u64 	%p25, %rd280, 4294967295;
	add.s64 	%rd283, %rd280, -4294967284;
	selp.u64 	%rd284, 1, 0, %p25;
	add.s64 	%rd285, %rd277, %rd284;
	selp.b64 	%rd286, %rd283, %rd280, %p25;
	setp.gt.u64 	%p26, %rd282, 4294967295;
	add.s64 	%rd287, %rd282, -4294967284;
	selp.u64 	%rd288, 1, 0, %p26;
	add.s64 	%rd289, %rd278, %rd288;
	selp.b64 	%rd290, %rd287, %rd282, %p26;
	mul.lo.s64 	%rd291, %rd290, %rd285;
	mad.lo.s64 	%rd292, %rd289, %rd286, %rd291;
	shr.u64 	%rd293, %rd292, 26;
	and.b64  	%rd294, %rd292, 67108863;
	shl.b64 	%rd295, %rd292, 32;
	and.b64  	%rd296, %rd295, 288230371856744448;
	mul.lo.s64 	%rd297, %rd285, 144;
	mul.lo.s64 	%rd298, %rd297, %rd289;
	mul.lo.s64 	%rd299, %rd290, %rd286;
	shr.u64 	%rd300, %rd299, 58;
	and.b64  	%rd301, %rd299, 288230376151711743;
	shl.b64 	%rd302, %rd300, 29;
	add.s64 	%rd303, %rd302, %rd301;
	shl.b64 	%rd304, %rd300, 30;
	add.s64 	%rd305, %rd303, %rd304;
	setp.gt.u64 	%p27, %rd305, 288230374541099007;
	add.s64 	%rd306, %rd305, -288230374541099008;
	selp.b64 	%rd307, %rd306, %rd305, %p27;
	mad.lo.s64 	%rd308, %rd293, 805306368, %rd298;
	add.s64 	%rd309, %rd308, %rd296;
	mad.lo.s64 	%rd310, %rd294, -12, %rd309;
	add.s64 	%rd311, %rd310, %rd307;
	add.s64 	%rd312, %rd311, 288230374541099008;
	shr.u64 	%rd313, %rd312, 58;
	and.b64  	%rd314, %rd312, 288230376151711743;
	shl.b64 	%rd315, %rd313, 29;
	add.s64 	%rd316, %rd315, %rd314;
	shl.b64 	%rd317, %rd313, 30;
	add.s64 	%rd318, %rd316, %rd317;
	setp.gt.u64 	%p28, %rd318, 288230374541099007;
	add.s64 	%rd319, %rd318, -288230374541099008;
	selp.b64 	%rd320, %rd319, %rd318, %p28;
	shr.u64 	%rd321, %rd851, 32;
	and.b64  	%rd322, %rd851, 4294967295;
	mad.lo.s64 	%rd323, %rd321, 12, %rd322;
	setp.gt.u64 	%p29, %rd323, 4294967295;
	add.s64 	%rd324, %rd323, -4294967284;
	selp.u64 	%rd325, 1, 0, %p29;
	add.s64 	%rd326, %rd321, %rd325;
	selp.b64 	%rd327, %rd324, %rd323, %p29;
	mul.lo.s64 	%rd328, %rd327, %rd19;
	mad.lo.s64 	%rd329, %rd326, %rd20, %rd328;
	shr.u64 	%rd330, %rd329, 26;
	and.b64  	%rd331, %rd329, 67108863;
	shl.b64 	%rd332, %rd329, 32;
	and.b64  	%rd333, %rd332, 288230371856744448;
	mul.lo.s64 	%rd334, %rd330, 805306368;
	mul.lo.s64 	%rd335, %rd19, %rd326;
	mul.lo.s64 	%rd336, %rd327, %rd20;
	shr.u64 	%rd337, %rd336, 58;
	and.b64  	%rd338, %rd336, 288230376151711743;
	shl.b64 	%rd339, %rd337, 29;
	add.s64 	%rd340, %rd339, %rd338;
	shl.b64 	%rd341, %rd337, 30;
	add.s64 	%rd342, %rd340, %rd341;
	setp.gt.u64 	%p30, %rd342, 288230374541099007;
	add.s64 	%rd343, %rd342, -288230374541099008;
	selp.b64 	%rd344, %rd343, %rd342, %p30;
	mad.lo.s64 	%rd345, %rd335, 144, %rd334;
	add.s64 	%rd346, %rd345, %rd333;
	mad.lo.s64 	%rd347, %rd331, -12, %rd346;
	add.s64 	%rd348, %rd347, %rd344;
	add.s64 	%rd349, %rd348, 288230374541099008;
	shr.u64 	%rd350, %rd349, 58;
	and.b64  	%rd351, %rd349, 288230376151711743;
	shl.b64 	%rd352, %rd350, 29;
	add.s64 	%rd353, %rd352, %rd351;
	shl.b64 	%rd354, %rd350, 30;
	add.s64 	%rd355, %rd353, %rd354;
	setp.gt.u64 	%p31, %rd355, 288230374541099007;
	add.s64 	%rd356, %rd355, -288230374541099008;
	selp.b64 	%rd357, %rd356, %rd355, %p31;
	setp.lt.u64 	%p32, %rd320, %rd357;
	add.s64 	%rd358, %rd320, 288230374541099008;
	selp.b64 	%rd359, %rd358, %rd320, %p32;
	sub.s64 	%rd854, %rd359, %rd357;
	mul.lo.s64 	%rd360, %rd285, %rd286;
	shl.b64 	%rd361, %rd360, 1;
	shr.u64 	%rd362, %rd360, 25;
	and.b64  	%rd363, %rd361, 67108862;
	shl.b64 	%rd364, %rd360, 33;
	and.b64  	%rd365, %rd364, 288230367561777152;
	mul.lo.s64 	%rd366, %rd297, %rd285;
	mul.lo.s64 	%rd367, %rd286, %rd286;
	shr.u64 	%rd368, %rd367, 58;
	and.b64  	%rd369, %rd367, 288230376151711743;
	shl.b64 	%rd370, %rd368, 29;
	add.s64 	%rd371, %rd370, %rd369;
	shl.b64 	%rd372, %rd368, 30;
	add.s64 	%rd373, %rd371, %rd372;
	setp.gt.u64 	%p33, %rd373, 288230374541099007;
	add.s64 	%rd374, %rd373, -288230374541099008;
	selp.b64 	%rd375, %rd374, %rd373, %p33;
	mad.lo.s64 	%rd376, %rd362, 805306368, %rd366;
	add.s64 	%rd377, %rd376, %rd365;
	mad.lo.s64 	%rd378, %rd363, -12, %rd377;
	add.s64 	%rd379, %rd378, %rd375;
	add.s64 	%rd380, %rd379, 288230374541099008;
	shr.u64 	%rd381, %rd380, 58;
	and.b64  	%rd382, %rd380, 288230376151711743;
	shl.b64 	%rd383, %rd381, 29;
	add.s64 	%rd384, %rd383, %rd382;
	shl.b64 	%rd385, %rd381, 30;
	add.s64 	%rd386, %rd384, %rd385;
	setp.gt.u64 	%p34, %rd386, 288230374541099007;
	add.s64 	%rd387, %rd386, -288230374541099008;
	selp.b64 	%rd388, %rd387, %rd386, %p34;
	shl.b64 	%rd389, %rd326, 1;
	shr.u64 	%rd390, %rd326, 25;
	and.b64  	%rd391, %rd389, 67108862;
	shl.b64 	%rd392, %rd326, 33;
	and.b64  	%rd393, %rd392, 288230367561777152;
	shl.b64 	%rd394, %rd323, 1;
	add.s64 	%rd395, %rd394, -8589934568;
	selp.b64 	%rd396, %rd395, %rd394, %p29;
	shr.u64 	%rd397, %rd396, 58;
	and.b64  	%rd398, %rd396, 288230376151711742;
	shl.b64 	%rd399, %rd397, 29;
	add.s64 	%rd400, %rd399, %rd398;
	shl.b64 	%rd401, %rd397, 30;
	add.s64 	%rd402, %rd400, %rd401;
	setp.gt.u64 	%p35, %rd402, 288230374541099007;
	add.s64 	%rd403, %rd402, -288230374541099008;
	selp.b64 	%rd404, %rd403, %rd402, %p35;
	mad.lo.s64 	%rd405, %rd390, 805306368, %rd393;
	mad.lo.s64 	%rd406, %rd391, -12, %rd405;
	add.s64 	%rd407, %rd406, %rd404;
	add.s64 	%rd408, %rd407, 288230374541099008;
	shr.u64 	%rd409, %rd408, 58;
	and.b64  	%rd410, %rd408, 288230376151711742;
	shl.b64 	%rd411, %rd409, 29;
	add.s64 	%rd412, %rd411, %rd410;
	shl.b64 	%rd413, %rd409, 30;
	add.s64 	%rd414, %rd412, %rd413;
	setp.gt.u64 	%p36, %rd414, 288230374541099007;
	add.s64 	%rd415, %rd414, -288230374541099008;
	selp.b64 	%rd416, %rd415, %rd414, %p36;
	setp.lt.u64 	%p37, %rd388, %rd416;
	add.s64 	%rd417, %rd388, 288230374541099008;
	selp.b64 	%rd418, %rd417, %rd388, %p37;
	sub.s64 	%rd852, %rd418, %rd416;
	mul.lo.s64 	%rd419, %rd326, %rd327;
	shl.b64 	%rd420, %rd419, 1;
	shr.u64 	%rd421, %rd419, 25;
	and.b64  	%rd422, %rd420, 67108862;
	shl.b64 	%rd423, %rd419, 33;
	and.b64  	%rd424, %rd423, 288230367561777152;
	mul.lo.s64 	%rd425, %rd421, 805306368;
	mul.lo.s64 	%rd426, %rd326, %rd326;
	mul.lo.s64 	%rd427, %rd327, %rd327;
	shr.u64 	%rd428, %rd427, 58;
	and.b64  	%rd429, %rd427, 288230376151711743;
	shl.b64 	%rd430, %rd428, 29;
	add.s64 	%rd431, %rd430, %rd429;
	shl.b64 	%rd432, %rd428, 30;
	add.s64 	%rd433, %rd431, %rd432;
	setp.gt.u64 	%p38, %rd433, 288230374541099007;
	add.s64 	%rd434, %rd433, -288230374541099008;
	selp.b64 	%rd435, %rd434, %rd433, %p38;
	mad.lo.s64 	%rd436, %rd426, 144, %rd425;
	add.s64 	%rd437, %rd436, %rd424;
	mad.lo.s64 	%rd438, %rd422, -12, %rd437;
	add.s64 	%rd439, %rd438, %rd435;
	add.s64 	%rd440, %rd439, 288230374541099008;
	shr.u64 	%rd441, %rd440, 58;
	and.b64  	%rd442, %rd440, 288230376151711743;
	shl.b64 	%rd443, %rd441, 29;
	add.s64 	%rd444, %rd443, %rd442;
	shl.b64 	%rd445, %rd441, 30;
	add.s64 	%rd446, %rd444, %rd445;
	setp.gt.u64 	%p39, %rd446, 288230374541099007;
	add.s64 	%rd447, %rd446, -288230374541099008;
	selp.b64 	%rd851, %rd447, %rd446, %p39;
	add.s64 	%rd850, %rd850, 1;
	setp.ne.s64 	%p40, %rd850, %rd840;
	@%p40 bra 	$L__BB0_8;
$L__BB0_9:
	shr.u64 	%rd843, %rd8, 1;
	add.s64 	%rd840, %rd840, 1;
	setp.gt.u64 	%p41, %rd8, 1;
	@%p41 bra 	$L__BB0_2;
$L__BB0_10:
	mov.u32 	%r16, %tid.x;
	shl.b32 	%r17, %r16, 3;
	mov.u32 	%r18, _ZZ28gq58x1_kernel_generate_arrayP12gq58x1_statePjPlE2xP;
	add.s32 	%r19, %r18, %r17;
	st.shared.u64 	[%r19], %rd842;
	add.s64 	%rd859, %rd2, 1;
	setp.eq.s64 	%p42, %rd859, 0;
	@%p42 bra 	$L__BB0_20;
	mov.b64 	%rd856, 0;
$L__BB0_12:
	mov.u64 	%rd38, %rd859;
	mov.u64 	%rd37, %rd858;
	mov.u64 	%rd36, %rd870;
	and.b64  	%rd449, %rd38, 1;
	setp.eq.b64 	%p43, %rd449, 1;
	not.pred 	%p44, %p43;
	@%p44 bra 	$L__BB0_19;
	setp.eq.s64 	%p45, %rd856, 0;
	mov.u64 	%rd858, %rd36;
	@%p45 bra 	$L__BB0_16;
	mov.b64 	%rd863, 8;
	mov.b64 	%rd862, 48;
	mov.u64 	%rd860, %rd856;
	mov.u64 	%rd858, %rd36;
$L__BB0_15:
	shr.u64 	%rd452, %rd863, 32;
	shr.u64 	%rd453, %rd858, 32;
	and.b64  	%rd454, %rd863, 4294967295;
	mad.lo.s64 	%rd455, %rd452, 12, %rd454;
	and.b64  	%rd456, %rd858, 4294967295;
	mad.lo.s64 	%rd457, %rd453, 12, %rd456;
	setp.gt.u64 	%p46, %rd455, 4294967295;
	add.s64 	%rd458, %rd455, -4294967284;
	selp.u64 	%rd459, 1, 0, %p46;
	add.s64 	%rd460, %rd452, %rd459;
	selp.b64 	%rd461, %rd458, %rd455, %p46;
	setp.gt.u64 	%p47, %rd457, 4294967295;
	add.s64 	%rd462, %rd457, -4294967284;
	selp.u64 	%rd463, 1, 0, %p47;
	add.s64 	%rd464, %rd453, %rd463;
	selp.b64 	%rd465, %rd462, %rd457, %p47;
	mul.lo.s64 	%rd466, %rd465, %rd460;
	mad.lo.s64 	%rd467, %rd464, %rd461, %rd466;
	shr.u64 	%rd468, %rd467, 26;
	and.b64  	%rd469, %rd467, 67108863;
	shl.b64 	%rd470, %rd467, 32;
	and.b64  	%rd471, %rd470, 288230371856744448;
	mul.lo.s64 	%rd472, %rd460, 144;
	mul.lo.s64 	%rd473, %rd472, %rd464;
	mul.lo.s64 	%rd474, %rd465, %rd461;
	shr.u64 	%rd475, %rd474, 58;
	and.b64  	%rd476, %rd474, 288230376151711743;
	shl.b64 	%rd477, %rd475, 29;
	add.s64 	%rd478, %rd477, %rd476;
	shl.b64 	%rd479, %rd475, 30;
	add.s64 	%rd480, %rd478, %rd479;
	setp.gt.u64 	%p48, %rd480, 288230374541099007;
	add.s64 	%rd481, %rd480, -288230374541099008;
	selp.b64 	%rd482, %rd481, %rd480, %p48;
	mad.lo.s64 	%rd483, %rd468, 805306368, %rd473;
	add.s64 	%rd484, %rd483, %rd471;
	mad.lo.s64 	%rd485, %rd469, -12, %rd484;
	add.s64 	%rd486, %rd485, %rd482;
	add.s64 	%rd487, %rd486, 288230374541099008;
	shr.u64 	%rd488, %rd487, 58;
	and.b64  	%rd489, %rd487, 288230376151711743;
	shl.b64 	%rd490, %rd488, 29;
	add.s64 	%rd491, %rd490, %rd489;
	shl.b64 	%rd492, %rd488, 30;
	add.s64 	%rd493, %rd491, %rd492;
	setp.gt.u64 	%p49, %rd493, 288230374541099007;
	add.s64 	%rd494, %rd493, -288230374541099008;
	selp.b64 	%rd495, %rd494, %rd493, %p49;
	shr.u64 	%rd496, %rd862, 32;
	and.b64  	%rd497, %rd862, 4294967295;
	mad.lo.s64 	%rd498, %rd496, 12, %rd497;
	setp.gt.u64 	%p50, %rd498, 4294967295;
	add.s64 	%rd499, %rd498, -4294967284;
	selp.u64 	%rd500, 1, 0, %p50;
	add.s64 	%rd501, %rd496, %rd500;
	selp.b64 	%rd502, %rd499, %rd498, %p50;
	shr.u64 	%rd503, %rd37, 32;
	and.b64  	%rd504, %rd37, 4294967295;
	mad.lo.s64 	%rd505, %rd503, 12, %rd504;
	setp.gt.u64 	%p51, %rd505, 4294967295;
	add.s64 	%rd506, %rd505, -4294967284;
	selp.b64 	%rd507, %rd506, %rd505, %p51;
	selp.u64 	%rd508, 1, 0, %p51;
	add.s64 	%rd509, %rd503, %rd508;
	mul.lo.s64 	%rd510, %rd502, %rd509;
	mad.lo.s64 	%rd511, %rd501, %rd507, %rd510;
	shr.u64 	%rd512, %rd511, 26;
	and.b64  	%rd513, %rd511, 67108863;
	shl.b64 	%rd514, %rd511, 32;
	and.b64  	%rd515, %rd514, 288230371856744448;
	mul.lo.s64 	%rd516, %rd512, 805306368;
	mul.lo.s64 	%rd517, %rd509, %rd501;
	mul.lo.s64 	%rd518, %rd502, %rd507;
	shr.u64 	%rd519, %rd518, 58;
	and.b64  	%rd520, %rd518, 288230376151711743;
	shl.b64 	%rd521, %rd519, 29;
	add.s64 	%rd522, %rd521, %rd520;
	shl.b64 	%rd523, %rd519, 30;
	add.s64 	%rd524, %rd522, %rd523;
	setp.gt.u64 	%p52, %rd524, 288230374541099007;
	add.s64 	%rd525, %rd524, -288230374541099008;
	selp.b64 	%rd526, %rd525, %rd524, %p52;
	mad.lo.s64 	%rd527, %rd517, 144, %rd516;
	add.s64 	%rd528, %rd527, %rd515;
	mad.lo.s64 	%rd529, %rd513, -12, %rd528;
	add.s64 	%rd530, %rd529, %rd526;
	add.s64 	%rd531, %rd530, 288230374541099008;
	shr.u64 	%rd532, %rd531, 58;
	and.b64  	%rd533, %rd531, 288230376151711743;
	shl.b64 	%rd534, %rd532, 29;
	add.s64 	%rd535, %rd534, %rd533;
	shl.b64 	%rd536, %rd532, 30;
	add.s64 	%rd537, %rd535, %rd536;
	setp.gt.u64 	%p53, %rd537, 288230374541099007;
	add.s64 	%rd538, %rd537, -288230374541099008;
	selp.b64 	%rd539, %rd538, %rd537, %p53;
	setp.lt.u64 	%p54, %rd495, %rd539;
	add.s64 	%rd540, %rd495, 288230374541099008;
	selp.b64 	%rd541, %rd540, %rd495, %p54;
	sub.s64 	%rd858, %rd541, %rd539;
	mul.lo.s64 	%rd542, %rd460, %rd461;
	shl.b64 	%rd543, %rd542, 1;
	shr.u64 	%rd544, %rd542, 25;
	and.b64  	%rd545, %rd543, 67108862;
	shl.b64 	%rd546, %rd542, 33;
	and.b64  	%rd547, %rd546, 288230367561777152;
	mul.lo.s64 	%rd548, %rd472, %rd460;
	mul.lo.s64 	%rd549, %rd461, %rd461;
	shr.u64 	%rd550, %rd549, 58;
	and.b64  	%rd551, %rd549, 288230376151711743;
	shl.b64 	%rd552, %rd550, 29;
	add.s64 	%rd553, %rd552, %rd551;
	shl.b64 	%rd554, %rd550, 30;
	add.s64 	%rd555, %rd553, %rd554;
	setp.gt.u64 	%p55, %rd555, 288230374541099007;
	add.s64 	%rd556, %rd555, -288230374541099008;
	selp.b64 	%rd557, %rd556, %rd555, %p55;
	mad.lo.s64 	%rd558, %rd544, 805306368, %rd548;
	add.s64 	%rd559, %rd558, %rd547;
	mad.lo.s64 	%rd560, %rd545, -12, %rd559;
	add.s64 	%rd561, %rd560, %rd557;
	add.s64 	%rd562, %rd561, 288230374541099008;
	shr.u64 	%rd563, %rd562, 58;
	and.b64  	%rd564, %rd562, 288230376151711743;
	shl.b64 	%rd565, %rd563, 29;
	add.s64 	%rd566, %rd565, %rd564;
	shl.b64 	%rd567, %rd563, 30;
	add.s64 	%rd568, %rd566, %rd567;
	setp.gt.u64 	%p56, %rd568, 288230374541099007;
	add.s64 	%rd569, %rd568, -288230374541099008;
	selp.b64 	%rd570, %rd569, %rd568, %p56;
	shl.b64 	%rd571, %rd501, 1;
	shr.u64 	%rd572, %rd501, 25;
	and.b64  	%rd573, %rd571, 67108862;
	shl.b64 	%rd574, %rd501, 33;
	and.b64  	%rd575, %rd574, 288230367561777152;
	shl.b64 	%rd576, %rd498, 1;
	add.s64 	%rd577, %rd576, -8589934568;
	selp.b64 	%rd578, %rd577, %rd576, %p50;
	shr.u64 	%rd579, %rd578, 58;
	and.b64  	%rd580, %rd578, 288230376151711742;
	shl.b64 	%rd581, %rd579, 29;
	add.s64 	%rd582, %rd581, %rd580;
	shl.b64 	%rd583, %rd579, 30;
	add.s64 	%rd584, %rd582, %rd583;
	setp.gt.u64 	%p57, %rd584, 288230374541099007;
	add.s64 	%rd585, %rd584, -288230374541099008;
	selp.b64 	%rd586, %rd585, %rd584, %p57;
	mad.lo.s64 	%rd587, %rd572, 805306368, %rd575;
	mad.lo.s64 	%rd588, %rd573, -12, %rd587;
	add.s64 	%rd589, %rd588, %rd586;
	add.s64 	%rd590, %rd589, 288230374541099008;
	shr.u64 	%rd591, %rd590, 58;
	and.b64  	%rd592, %rd590, 288230376151711742;
	shl.b64 	%rd593, %rd591, 29;
	add.s64 	%rd594, %rd593, %rd592;
	shl.b64 	%rd595, %rd591, 30;
	add.s64 	%rd596, %rd594, %rd595;
	setp.gt.u64 	%p58, %rd596, 288230374541099007;
	add.s64 	%rd597, %rd596, -288230374541099008;
	selp.b64 	%rd598, %rd597, %rd596, %p58;
	setp.lt.u64 	%p59, %rd570, %rd598;
	add.s64 	%rd599, %rd570, 288230374541099008;
	selp.b64 	%rd600, %rd599, %rd570, %p59;
	sub.s64 	%rd863, %rd600, %rd598;
	mul.lo.s64 	%rd601, %rd501, %rd502;
	shl.b64 	%rd602, %rd601, 1;
	shr.u64 	%rd603, %rd601, 25;
	and.b64  	%rd604, %rd602, 67108862;
	shl.b64 	%rd605, %rd601, 33;
	and.b64  	%rd606, %rd605, 288230367561777152;
	mul.lo.s64 	%rd607, %rd603, 805306368;
	mul.lo.s64 	%rd608, %rd501, %rd501;
	mul.lo.s64 	%rd609, %rd502, %rd502;
	shr.u64 	%rd610, %rd609, 58;
	and.b64  	%rd611, %rd609, 288230376151711743;
	shl.b64 	%rd612, %rd610, 29;
	add.s64 	%rd613, %rd612, %rd611;
	shl.b64 	%rd614, %rd610, 30;
	add.s64 	%rd615, %rd613, %rd614;
	setp.gt.u64 	%p60, %rd615, 288230374541099007;
	add.s64 	%rd616, %rd615, -288230374541099008;
	selp.b64 	%rd617, %rd616, %rd615, %p60;
	mad.lo.s64 	%rd618, %rd608, 144, %rd607;
	add.s64 	%rd619, %rd618, %rd606;
	mad.lo.s64 	%rd620, %rd604, -12, %rd619;
	add.s64 	%rd621, %rd620, %rd617;
	add.s64 	%rd622, %rd621, 288230374541099008;
	shr.u64 	%rd623, %rd622, 58;
	and.b64  	%rd624, %rd622, 288230376151711743;
	shl.b64 	%rd625, %rd623, 29;
	add.s64 	%rd626, %rd625, %rd624;
	shl.b64 	%rd627, %rd623, 30;
	add.s64 	%rd628, %rd626, %rd627;
	setp.gt.u64 	%p61, %rd628, 288230374541099007;
	add.s64 	%rd629, %rd628, -288230374541099008;
	selp.b64 	%rd862, %rd629, %rd628, %p61;
	add.s64 	%rd860, %rd860, -1;
	setp.ne.s64 	%p62, %rd860, 0;
	@%p62 bra 	$L__BB0_15;
$L__BB0_16:
	setp.eq.s64 	%p63, %rd856, 0;
	sub.s64 	%rd630, 288230374541099008, %rd37;
	mad.lo.s64 	%rd631, %rd630, 6, %rd36;
	shl.b64 	%rd632, %rd631, 3;
	shr.u64 	%rd633, %rd632, 58;
	and.b64  	%rd634, %rd632, 288230376151711736;
	shl.b64 	%rd635, %rd633, 29;
	add.s64 	%rd636, %rd635, %rd634;
	shl.b64 	%rd637, %rd633, 30;
	add.s64 	%rd638, %rd636, %rd637;
	setp.gt.u64 	%p64, %rd638, 288230374541099007;
	add.s64 	%rd639, %rd638, -288230374541099008;
	selp.b64 	%rd870, %rd639, %rd638, %p64;
	@%p63 bra 	$L__BB0_19;
	shr.u64 	%rd643, %rd36, 32;
	and.b64  	%rd644, %rd36, 4294967295;
	mad.lo.s64 	%rd645, %rd643, 12, %rd644;
	setp.gt.u64 	%p65, %rd645, 4294967295;
	add.s64 	%rd646, %rd645, -4294967284;
	selp.u64 	%rd647, 1, 0, %p65;
	add.s64 	%rd49, %rd643, %rd647;
	selp.b64 	%rd50, %rd646, %rd645, %p65;
	mov.b64 	%rd868, 8;
	mov.b64 	%rd867, 48;
	mov.b64 	%rd866, 0;
$L__BB0_18:
	shr.u64 	%rd648, %rd868, 32;
	shr.u64 	%rd649, %rd870, 32;
	and.b64  	%rd650, %rd868, 4294967295;
	mad.lo.s64 	%rd651, %rd648, 12, %rd650;
	and.b64  	%rd652, %rd870, 4294967295;
	mad.lo.s64 	%rd653, %rd649, 12, %rd652;
	setp.gt.u64 	%p66, %rd651, 4294967295;
	add.s64 	%rd654, %rd651, -4294967284;
	selp.u64 	%rd655, 1, 0, %p66;
	add.s64 	%rd656, %rd648, %rd655;
	selp.b64 	%rd657, %rd654, %rd651, %p66;
	setp.gt.u64 	%p67, %rd653, 4294967295;
	add.s64 	%rd658, %rd653, -4294967284;
	selp.u64 	%rd659, 1, 0, %p67;
	add.s64 	%rd660, %rd649, %rd659;
	selp.b64 	%rd661, %rd658, %rd653, %p67;
	mul.lo.s64 	%rd662, %rd661, %rd656;
	mad.lo.s64 	%rd663, %rd660, %rd657, %rd662;
	shr.u64 	%rd664, %rd663, 26;
	and.b64  	%rd665, %rd663, 67108863;
	shl.b64 	%rd666, %rd663, 32;
	and.b64  	%rd667, %rd666, 288230371856744448;
	mul.lo.s64 	%rd668, %rd656, 144;
	mul.lo.s64 	%rd669, %rd668, %rd660;
	mul.lo.s64 	%rd670, %rd661, %rd657;
	shr.u64 	%rd671, %rd670, 58;
	and.b64  	%rd672, %rd670, 288230376151711743;
	shl.b64 	%rd673, %rd671, 29;
	add.s64 	%rd674, %rd673, %rd672;
	shl.b64 	%rd675, %rd671, 30;
	add.s64 	%rd676, %rd674, %rd675;
	setp.gt.u64 	%p68, %rd676, 288230374541099007;
	add.s64 	%rd677, %rd676, -288230374541099008;
	selp.b64 	%rd678, %rd677, %rd676, %p68;
	mad.lo.s64 	%rd679, %rd664, 805306368, %rd669;
	add.s64 	%rd680, %rd679, %rd667;
	mad.lo.s64 	%rd681, %rd665, -12, %rd680;
	add.s64 	%rd682, %rd681, %rd678;
	add.s64 	%rd683, %rd682, 288230374541099008;
	shr.u64 	%rd684, %rd683, 58;
	and.b64  	%rd685, %rd683, 288230376151711743;
	shl.b64 	%rd686, %rd684, 29;
	add.s64 	%rd687, %rd686, %rd685;
	shl.b64 	%rd688, %rd684, 30;
	add.s64 	%rd689, %rd687, %rd688;
	setp.gt.u64 	%p69, %rd689, 288230374541099007;
	add.s64 	%rd690, %rd689, -288230374541099008;
	selp.b64 	%rd691, %rd690, %rd689, %p69;
	shr.u64 	%rd692, %rd867, 32;
	and.b64  	%rd693, %rd867, 4294967295;
	mad.lo.s64 	%rd694, %rd692, 12, %rd693;
	setp.gt.u64 	%p70, %rd694, 4294967295;
	add.s64 	%rd695, %rd694, -4294967284;
	selp.u64 	%rd696, 1, 0, %p70;
	add.s64 	%rd697, %rd692, %rd696;
	selp.b64 	%rd698, %rd695, %rd694, %p70;
	mul.lo.s64 	%rd699, %rd698, %rd49;
	mad.lo.s64 	%rd700, %rd697, %rd50, %rd699;
	shr.u64 	%rd701, %rd700, 26;
	and.b64  	%rd702, %rd700, 67108863;
	shl.b64 	%rd703, %rd700, 32;
	and.b64  	%rd704, %rd703, 288230371856744448;
	mul.lo.s64 	%rd705, %rd701, 805306368;
	mul.lo.s64 	%rd706, %rd49, %rd697;
	mul.lo.s64 	%rd707, %rd698, %rd50;
	shr.u64 	%rd708, %rd707, 58;
	and.b64  	%rd709, %rd707, 288230376151711743;
	shl.b64 	%rd710, %rd708, 29;
	add.s64 	%rd711, %rd710, %rd709;
	shl.b64 	%rd712, %rd708, 30;
	add.s64 	%rd713, %rd711, %rd712;
	setp.gt.u64 	%p71, %rd713, 288230374541099007;
	add.s64 	%rd714, %rd713, -288230374541099008;
	selp.b64 	%rd715, %rd714, %rd713, %p71;
	mad.lo.s64 	%rd716, %rd706, 144, %rd705;
	add.s64 	%rd717, %rd716, %rd704;
	mad.lo.s64 	%rd718, %rd702, -12, %rd717;
	add.s64 	%rd719, %rd718, %rd715;
	add.s64 	%rd720, %rd719, 288230374541099008;
	shr.u64 	%rd721, %rd720, 58;
	and.b64  	%rd722, %rd720, 288230376151711743;
	shl.b64 	%rd723, %rd721, 29;
	add.s64 	%rd724, %rd723, %rd722;
	shl.b64 	%rd725, %rd721, 30;
	add.s64 	%rd726, %rd724, %rd725;
	setp.gt.u64 	%p72, %rd726, 288230374541099007;
	add.s64 	%rd727, %rd726, -288230374541099008;
	selp.b64 	%rd728, %rd727, %rd726, %p72;
	setp.lt.u64 	%p73, %rd691, %rd728;
	add.s64 	%rd729, %rd691, 288230374541099008;
	selp.b64 	%rd730, %rd729, %rd691, %p73;
	sub.s64 	%rd870, %rd730, %rd728;
	mul.lo.s64 	%rd731, %rd656, %rd657;
	shl.b64 	%rd732, %rd731, 1;
	shr.u64 	%rd733, %rd731, 25;
	and.b64  	%rd734, %rd732, 67108862;
	shl.b64 	%rd735, %rd731, 33;
	and.b64  	%rd736, %rd735, 288230367561777152;
	mul.lo.s64 	%rd737, %rd668, %rd656;
	mul.lo.s64 	%rd738, %rd657, %rd657;
	shr.u64 	%rd739, %rd738, 58;
	and.b64  	%rd740, %rd738, 288230376151711743;
	shl.b64 	%rd741, %rd739, 29;
	add.s64 	%rd742, %rd741, %rd740;
	shl.b64 	%rd743, %rd739, 30;
	add.s64 	%rd744, %rd742, %rd743;
	setp.gt.u64 	%p74, %rd744, 288230374541099007;
	add.s64 	%rd745, %rd744, -288230374541099008;
	selp.b64 	%rd746, %rd745, %rd744, %p74;
	mad.lo.s64 	%rd747, %rd733, 805306368, %rd737;
	add.s64 	%rd748, %rd747, %rd736;
	mad.lo.s64 	%rd749, %rd734, -12, %rd748;
	add.s64 	%rd750, %rd749, %rd746;
	add.s64 	%rd751, %rd750, 288230374541099008;
	shr.u64 	%rd752, %rd751, 58;
	and.b64  	%rd753, %rd751, 288230376151711743;
	shl.b64 	%rd754, %rd752, 29;
	add.s64 	%rd755, %rd754, %rd753;
	shl.b64 	%rd756, %rd752, 30;
	add.s64 	%rd757, %rd755, %rd756;
	setp.gt.u64 	%p75, %rd757, 288230374541099007;
	add.s64 	%rd758, %rd757, -288230374541099008;
	selp.b64 	%rd759, %rd758, %rd757, %p75;
	shl.b64 	%rd760, %rd697, 1;
	shr.u64 	%rd761, %rd697, 25;
	and.b64  	%rd762, %rd760, 67108862;
	shl.b64 	%rd763, %rd697, 33;
	and.b64  	%rd764, %rd763, 288230367561777152;
	shl.b64 	%rd765, %rd694, 1;
	add.s64 	%rd766, %rd765, -8589934568;
	selp.b64 	%rd767, %rd766, %rd765, %p70;
	shr.u64 	%rd768, %rd767, 58;
	and.b64  	%rd769, %rd767, 288230376151711742;
	shl.b64 	%rd770, %rd768, 29;
	add.s64 	%rd771, %rd770, %rd769;
	shl.b64 	%rd772, %rd768, 30;
	add.s64 	%rd773, %rd771, %rd772;
	setp.gt.u64 	%p76, %rd773, 288230374541099007;
	add.s64 	%rd774, %rd773, -288230374541099008;
	selp.b64 	%rd775, %rd774, %rd773, %p76;
	mad.lo.s64 	%rd776, %rd761, 805306368, %rd764;
	mad.lo.s64 	%rd777, %rd762, -12, %rd776;
	add.s64 	%rd778, %rd777, %rd775;
	add.s64 	%rd779, %rd778, 288230374541099008;
	shr.u64 	%rd780, %rd779, 58;
	and.b64  	%rd781, %rd779, 288230376151711742;
	shl.b64 	%rd782, %rd780, 29;
	add.s64 	%rd783, %rd782, %rd781;
	shl.b64 	%rd784, %rd780, 30;
	add.s64 	%rd785, %rd783, %rd784;
	setp.gt.u64 	%p77, %rd785, 288230374541099007;
	add.s64 	%rd786, %rd785, -288230374541099008;
	selp.b64 	%rd787, %rd786, %rd785, %p77;
	setp.lt.u64 	%p78, %rd759, %rd787;
	add.s64 	%rd788, %rd759, 288230374541099008;
	selp.b64 	%rd789, %rd788, %rd759, %p78;
	sub.s64 	%rd868, %rd789, %rd787;
	mul.lo.s64 	%rd790, %rd697, %rd698;
	shl.b64 	%rd791, %rd790, 1;
	shr.u64 	%rd792, %rd790, 25;
	and.b64  	%rd793, %rd791, 67108862;
	shl.b64 	%rd794, %rd790, 33;
	and.b64  	%rd795, %rd794, 288230367561777152;
	mul.lo.s64 	%rd796, %rd792, 805306368;
	mul.lo.s64 	%rd797, %rd697, %rd697;
	mul.lo.s64 	%rd798, %rd698, %rd698;
	shr.u64 	%rd799, %rd798, 58;
	and.b64  	%rd800, %rd798, 288230376151711743;
	shl.b64 	%rd801, %rd799, 29;
	add.s64 	%rd802, %rd801, %rd800;
	shl.b64 	%rd803, %rd799, 30;
	add.s64 	%rd804, %rd802, %rd803;
	setp.gt.u64 	%p79, %rd804, 288230374541099007;
	add.s64 	%rd805, %rd804, -288230374541099008;
	selp.b64 	%rd806, %rd805, %rd804, %p79;
	mad.lo.s64 	%rd807, %rd797, 144, %rd796;
	add.s64 	%rd808, %rd807, %rd795;
	mad.lo.s64 	%rd809, %rd793, -12, %rd808;
	add.s64 	%rd810, %rd809, %rd806;
	add.s64 	%rd811, %rd810, 288230374541099008;
	shr.u64 	%rd812, %rd811, 58;
	and.b64  	%rd813, %rd811, 288230376151711743;
	shl.b64 	%rd814, %rd812, 29;
	add.s64 	%rd815, %rd814, %rd813;
	shl.b64 	%rd816, %rd812, 30;
	add.s64 	%rd817, %rd815, %rd816;
	setp.gt.u64 	%p80, %rd817, 288230374541099007;
	add.s64 	%rd818, %rd817, -288230374541099008;
	selp.b64 	%rd867, %rd818, %rd817, %p80;
	add.s64 	%rd866, %rd866, 1;
	setp.ne.s64 	%p81, %rd866, %rd856;
	@%p81 bra 	$L__BB0_18;
$L__BB0_19:
	shr.u64 	%rd859, %rd38, 1;
	add.s64 	%rd856, %rd856, 1;
	setp.gt.u64 	%p82, %rd38, 1;
	@%p82 bra 	$L__BB0_12;
$L__BB0_20:
	mov.u32 	%r21, _ZZ28gq58x1_kernel_generate_arrayP12gq58x1_statePjPlE2xN;
	add.s32 	%r2, %r21, %r17;
	st.shared.u64 	[%r2], %rd858;
	setp.lt.s64 	%p83, %rd1, 1;
	@%p83 bra 	$L__BB0_29;
	ld.param.u64 	%rd838, [_Z28gq58x1_kernel_generate_arrayP12gq58x1_statePjPl_param_1];
	and.b32  	%r3, %r16, 31;
	mov.b32 	%r23, 1;
	shl.b32 	%r4, %r23, %r3;
	shl.b32 	%r24, %r16, 2;
	mov.u32 	%r25, _ZZ28gq58x1_kernel_generate_arrayP12gq58x1_statePjPlE1a;
	add.s32 	%r5, %r25, %r24;
	and.b32  	%r6, %r16, 3;
	and.b32  	%r7, %r16, 15;
	cvta.to.global.u64 	%rd64, %rd838;
	mov.b32 	%r48, 0;
	mov.b64 	%rd872, 0;
$L__BB0_22:
	setp.ne.s32 	%p84, %r6, 0;
	ld.shared.u64 	%rd820, [%r2];
	shl.b32 	%r27, %r16, 3;
	mov.u32 	%r28, _ZZ28gq58x1_kernel_generate_arrayP12gq58x1_statePjPlE2xP;
	add.s32 	%r29, %r28, %r27;
	ld.shared.u64 	%rd821, [%r29];
	sub.s64 	%rd822, 288230374541099008, %rd821;
	mad.lo.s64 	%rd823, %rd822, 6, %rd820;
	shl.b64 	%rd824, %rd823, 3;
	shr.u64 	%rd825, %rd824, 58;
	and.b64  	%rd826, %rd824, 288230376151711736;
	shl.b64 	%rd827, %rd825, 29;
	add.s64 	%rd828, %rd827, %rd826;
	shl.b64 	%rd829, %rd825, 30;
	add.s64 	%rd830, %rd828, %rd829;
	setp.gt.u64 	%p85, %rd830, 288230374541099007;
	add.s64 	%rd831, %rd830, -288230374541099008;
	selp.b64 	%rd832, %rd831, %rd830, %p85;
	st.shared.u64 	[%r29], %rd820;
	st.shared.u64 	[%r2], %rd832;
	setp.lt.u64 	%p86, %rd832, 144115187270549504;
	selp.b32 	%r30, 0, %r4, %p86;
	st.shared.u32 	[%r5], %r30;
	bar.sync 	0;
	@%p84 bra 	$L__BB0_24;
	ld.shared.u32 	%r31, [%r5];
	ld.shared.u32 	%r32, [%r5+4];
	add.s32 	%r33, %r32, %r31;
	ld.shared.u32 	%r34, [%r5+8];
	add.s32 	%r35, %r33, %r34;
	ld.shared.u32 	%r36, [%r5+12];
	add.s32 	%r37, %r35, %r36;
	st.shared.u32 	[%r5], %r37;
$L__BB0_24:
	setp.ne.s32 	%p87, %r7, 0;
	bar.sync 	0;
	@%p87 bra 	$L__BB0_26;
	ld.shared.u32 	%r38, [%r5];
	ld.shared.u32 	%r39, [%r5+16];
	add.s32 	%r40, %r39, %r38;
	ld.shared.u32 	%r41, [%r5+32];
	add.s32 	%r42, %r40, %r41;
	ld.shared.u32 	%r43, [%r5+48];
	add.s32 	%r44, %r42, %r43;
	st.shared.u32 	[%r5], %r44;
$L__BB0_26:
	setp.ne.s32 	%p88, %r3, 0;
	bar.sync 	0;
	@%p88 bra 	$L__BB0_28;
	ld.shared.u32 	%r45, [%r5];
	ld.shared.u32 	%r46, [%r5+64];
	add.s32 	%r47, %r46, %r45;
	add.s64 	%rd833, %rd872, %rd2;
	shl.b64 	%rd834, %rd833, 2;
	add.s64 	%rd835, %rd64, %rd834;
	st.global.u32 	[%rd835], %r47;
$L__BB0_28:
	ld.param.u64 	%rd839, [_Z28gq58x1_kernel_generate_arrayP12gq58x1_statePjPl_param_2];
	add.s32 	%r48, %r48, 1;
	cvt.u64.u32 	%rd872, %r48;
	cvta.to.global.u64 	%rd836, %rd839;
	ld.global.u64 	%rd837, [%rd836];
	setp.gt.s64 	%p89, %rd837, %rd872;
	@%p89 bra 	$L__BB0_22;
$L__BB0_29:
	ret;

}
	// .globl	_Z34gq58x1_kernel_generate_array_floatP12gq58x1_statePfPl
.visible .entry _Z34gq58x1_kernel_generate_array_floatP12gq58x1_statePfPl(
	.param .u64 .ptr .align 1 _Z34gq58x1_kernel_generate_array_floatP12gq58x1_statePfPl_param_0,
	.param .u64 .ptr .align 1 _Z34gq58x1_kernel_generate_array_floatP12gq58x1_statePfPl_param_1,
	.param .u64 .ptr .align 1 _Z34gq58x1_kernel_generate_array_floatP12gq58x1_statePfPl_param_2
)
{
	.reg .pred 	%p<90>;
	.reg .b32 	%r<49>;
	.reg .b32 	%f<3>;
	.reg .b64 	%rd<873>;
	// demoted variable
	.shared .align 8 .b8 _ZZ34gq58x1_kernel_generate_array_floatP12gq58x1_statePfPlE2xP[1024];
	// demoted variable
	.shared .align 8 .b8 _ZZ34gq58x1_kernel_generate_array_floatP12gq58x1_statePfPlE2xN[1024];
	// demoted variable
	.shared .align 4 .b8 _ZZ34gq58x1_kernel_generate_array_floatP12gq58x1_statePfPlE1a[512];
	ld.param.u64 	%rd69, [_Z34gq58x1_kernel_generate_array_floatP12gq58x1_statePfPl_param_0];
	ld.param.u64 	%rd68, [_Z34gq58x1_kernel_generate_array_floatP12gq58x1_statePfPl_param_2];
	cvta.to.global.u64 	%rd70, %rd69;
	cvta.to.global.u64 	%rd71, %rd68;
	mov.u32 	%r10, %tid.x;
	mov.u32 	%r11, %ctaid.x;
	mov.u32 	%r12, %ntid.x;
	mad.lo.s32 	%r13, %r11, %r12, %r10;
	shr.u32 	%r14, %r13, 5;
	cvt.u64.u32 	%rd72, %r14;
	ld.global.u64 	%rd1, [%rd71];
	mul.lo.s64 	%rd2, %rd1, %rd72;
	shl.b32 	%r15, %r10, 3;
	cvt.u64.u32 	%rd73, %r15;
	and.b64  	%rd74, %rd73, 248;
	add.s64 	%rd75, %rd70, %rd74;
	ld.global.u64 	%rd858, [%rd75+256];
	ld.global.u64 	%rd870, [%rd75];
	setp.eq.s64 	%p1, %rd2, 0;
	mov.u64 	%rd842, %rd858;
	@%p1 bra 	$L__BB1_10;
	mov.b64 	%rd840, 0;
	mov.u64 	%rd854, %rd870;
	mov.u64 	%rd842, %rd858;
	mov.u64 	%rd843, %rd2;
$L__BB1_2:
	mov.u64 	%rd8, %rd843;
	mov.u64 	%rd7, %rd842;
	mov.u64 	%rd6, %rd854;
	and.b64  	%rd77, %rd8, 1;
	setp.eq.b64 	%p2, %rd77, 1;
	not.pred 	%p3, %p2;
	@%p3 bra 	$L__BB1_9;
	setp.eq.s64 	%p4, %rd840, 0;
	mov.u64 	%rd842, %rd6;
	@%p4 bra 	$L__BB1_6;
	mov.b64 	%rd847, 8;
	mov.b64 	%rd846, 48;
	mov.b64 	%rd845, 0;
	mov.u64 	%rd842, %rd6;
$L__BB1_5:
	shr.u64 	%rd81, %rd847, 32;
	shr.u64 	%rd82, %rd842, 32;
	and.b64  	%rd83, %rd847, 4294967295;
	mad.lo.s64 	%rd84, %rd81, 12, %rd83;
	and.b64  	%rd85, %rd842, 4294967295;
	mad.lo.s64 	%rd86, %rd82, 12, %rd85;
	setp.gt.u64 	%p5, %rd84, 4294967295;
	add.s64 	%rd87, %rd84, -4294967284;
	selp.u64 	%rd88, 1, 0, %p5;
	add.s64 	%rd89, %rd81, %rd88;
	selp.b64 	%rd90, %rd87, %rd84, %p5;
	setp.gt.u64 	%p6, %rd86, 4294967295;
	add.s64 	%rd91, %rd86, -4294967284;
	selp.u64 	%rd92, 1, 0, %p6;
	add.s64 	%rd93, %rd82, %rd92;
	selp.b64 	%rd94, %rd91, %rd86, %p6;
	mul.lo.s64 	%rd95, %rd94, %rd89;
	mad.lo.s64 	%rd96, %rd93, %rd90, %rd95;
	shr.u64 	%rd97, %rd96, 26;
	and.b64  	%rd98, %rd96, 67108863;
	shl.b64 	%rd99, %rd96, 32;
	and.b64  	%rd100, %rd99, 288230371856744448;
	mul.lo.s64 	%rd101, %rd89, 144;
	mul.lo.s64 	%rd102, %rd101, %rd93;
	mul.lo.s64 	%rd103, %rd94, %rd90;
	shr.u64 	%rd104, %rd103, 58;
	and.b64  	%rd105, %rd103, 288230376151711743;
	shl.b64 	%rd106, %rd104, 29;
	add.s64 	%rd107, %rd106, %rd105;
	shl.b64 	%rd108, %rd104, 30;
	add.s64 	%rd109, %rd107, %rd108;
	setp.gt.u64 	%p7, %rd109, 288230374541099007;
	add.s64 	%rd110, %rd109, -288230374541099008;
	selp.b64 	%rd111, %rd110, %rd109, %p7;
	mad.lo.s64 	%rd112, %rd97, 805306368, %rd102;
	add.s64 	%rd113, %rd112, %rd100;
	mad.lo.s64 	%rd114, %rd98, -12, %rd113;
	add.s64 	%rd115, %rd114, %rd111;
	add.s64 	%rd116, %rd115, 288230374541099008;
	shr.u64 	%rd117, %rd116, 58;
	and.b64  	%rd118, %rd116, 288230376151711743;
	shl.b64 	%rd119, %rd117, 29;
	add.s64 	%rd120, %rd119, %rd118;
	shl.b64 	%rd121, %rd117, 30;
	add.s64 	%rd122, %rd120, %rd121;
	setp.gt.u64 	%p8, %rd122, 288230374541099007;
	add.s64 	%rd123, %rd122, -288230374541099008;
	selp.b64 	%rd124, %rd123, %rd122, %p8;
	shr.u64 	%rd125, %rd846, 32;
	and.b64  	%rd126, %rd846, 4294967295;
	mad.lo.s64 	%rd127, %rd125, 12, %rd126;
	setp.gt.u64 	%p9, %rd127, 4294967295;
	add.s64 	%rd128, %rd127, -4294967284;
	selp.u64 	%rd129, 1, 0, %p9;
	add.s64 	%rd130, %rd125, %rd129;
	selp.b64 	%rd131, %rd128, %rd127, %p9;
	shr.u64 	%rd132, %rd7, 32;
	and.b64  	%rd133, %rd7, 4294967295;
	mad.lo.s64 	%rd134, %rd132, 12, %rd133;
	setp.gt.u64 	%p10, %rd134, 4294967295;
	add.s64 	%rd135, %rd134, -4294967284;
	selp.b64 	%rd136, %rd135, %rd134, %p10;
	selp.u64 	%rd137, 1, 0, %p10;
	add.s64 	%rd138, %rd132, %rd137;
	mul.lo.s64 	%rd139, %rd131, %rd138;
	mad.lo.s64 	%rd140, %rd130, %rd136, %rd139;
	shr.u64 	%rd141, %rd140, 26;
	and.b64  	%rd142, %rd140, 67108863;
	shl.b64 	%rd143, %rd140, 32;
	and.b64  	%rd144, %rd143, 288230371856744448;
	mul.lo.s64 	%rd145, %rd141, 805306368;
	mul.lo.s64 	%rd146, %rd138, %rd130;
	mul.lo.s64 	%rd147, %rd131, %rd136;
	shr.u64 	%rd148, %rd147, 58;
	and.b64  	%rd149, %rd147, 288230376151711743;
	shl.b64 	%rd150, %rd148, 29;
	add.s64 	%rd151, %rd150, %rd149;
	shl.b64 	%rd152, %rd148, 30;
	add.s64 	%rd153, %rd151, %rd152;
	setp.gt.u64 	%p11, %rd153, 288230374541099007;
	add.s64 	%rd154, %rd153, -288230374541099008;
	selp.b64 	%rd155, %rd154, %rd153, %p11;
	mad.lo.s64 	%rd156, %rd146, 144, %rd145;
	add.s64 	%rd157, %rd156, %rd144;
	mad.lo.s64 	%rd158, %rd142, -12, %rd157;
	add.s64 	%rd159, %rd158, %rd155;
	add.s64 	%rd160, %rd159, 288230374541099008;
	shr.u64 	%rd161, %rd160, 58;
	and.b64  	%rd162, %rd160, 288230376151711743;
	shl.b64 	%rd163, %rd161, 29;
	add.s64 	%rd164, %rd163, %rd162;
	shl.b64 	%rd165, %rd161, 30;
	add.s64 	%rd166, %rd164, %rd165;
	setp.gt.u64 	%p12, %rd166, 288230374541099007;
	add.s64 	%rd167, %rd166, -288230374541099008;
	selp.b64 	%rd168, %rd167, %rd166, %p12;
	setp.lt.u64 	%p13, %rd124, %rd168;
	add.s64 	%rd169, %rd124, 288230374541099008;
	selp.b64 	%rd170, %rd169, %rd124, %p13;
	sub.s64 	%rd842, %rd170, %rd168;
	mul.lo.s64 	%rd171, %rd89, %rd90;
	shl.b64 	%rd172, %rd171, 1;
	shr.u64 	%rd173, %rd171, 25;
	and.b64  	%rd174, %rd172, 67108862;
	shl.b64 	%rd175, %rd171, 33;
	and.b64  	%rd176, %rd175, 288230367561777152;
	mul.lo.s64 	%rd177, %rd101, %rd89;
	mul.lo.s64 	%rd178, %rd90, %rd90;
	shr.u64 	%rd179, %rd178, 58;
	and.b64  	%rd180, %rd178, 288230376151711743;
	shl.b64 	%rd181, %rd179, 29;
	add.s64 	%rd182, %rd181, %rd180;
	shl.b64 	%rd183, %rd179, 30;
	add.s64 	%rd184, %rd182, %rd183;
	setp.gt.u64 	%p14, %rd184, 288230374541099007;
	add.s64 	%rd185, %rd184, -288230374541099008;
	selp.b64 	%rd186, %rd185, %rd184, %p14;
	mad.lo.s64 	%rd187, %rd173, 805306368, %rd177;
	add.s64 	%rd188, %rd187, %rd176;
	mad.lo.s64 	%rd189, %rd174, -12, %rd188;
	add.s64 	%rd190, %rd189, %rd186;
	add.s64 	%rd191, %rd190, 288230374541099008;
	shr.u64 	%rd192, %rd191, 58;
	and.b64  	%rd193, %rd191, 288230376151711743;
	shl.b64 	%rd194, %rd192, 29;
	add.s64 	%rd195, %rd194, %rd193;
	shl.b64 	%rd196, %rd192, 30;
	add.s64 	%rd197, %rd195, %rd196;
	setp.gt.u64 	%p15, %rd197, 288230374541099007;
	add.s64 	%rd198, %rd197, -288230374541099008;
	selp.b64 	%rd199, %rd198, %rd197, %p15;
	shl.b64 	%rd200, %rd130, 1;
	shr.u64 	%rd201, %rd130, 25;
	and.b64  	%rd202, %rd200, 67108862;
	shl.b64 	%rd203, %rd130, 33;
	and.b64  	%rd204, %rd203, 288230367561777152;
	shl.b64 	%rd205, %rd127, 1;
	add.s64 	%rd206, %rd205, -8589934568;
	selp.b64 	%rd207, %rd206, %rd205, %p9;
	shr.u64 	%rd208, %rd207, 58;
	and.b64  	%rd209, %rd207, 288230376151711742;
	shl.b64 	%rd210, %rd208, 29;
	add.s64 	%rd211, %rd210, %rd209;
	shl.b64 	%rd212, %rd208, 30;
	add.s64 	%rd213, %rd211, %rd212;
	setp.gt.u64 	%p16, %rd213, 288230374541099007;
	add.s64 	%rd214, %rd213, -288230374541099008;
	selp.b64 	%rd215, %rd214, %rd213, %p16;
	mad.lo.s64 	%rd216, %rd201, 805306368, %rd204;
	mad.lo.s64 	%rd217, %rd202, -12, %rd216;
	add.s64 	%rd218, %rd217, %rd215;
	add.s64 	%rd219, %rd218, 288230374541099008;
	shr.u64 	%rd220, %rd219, 58;
	and.b64  	%rd221, %rd219, 288230376151711742;
	shl.b64 	%rd222, %rd220, 29;
	add.s64 	%rd223, %rd222, %rd221;
	shl.b64 	%rd224, %rd220, 30;
	add.s64 	%rd225, %rd223, %rd224;
	setp.gt.u64 	%p17, %rd225, 288230374541099007;
	add.s64 	%rd226, %rd225, -288230374541099008;
	selp.b64 	%rd227, %rd226, %rd225, %p17;
	setp.lt.u64 	%p18, %rd199, %rd227;
	add.s64 	%rd228, %rd199, 288230374541099008;
	selp.b64 	%rd229, %rd228, %rd199, %p18;
	sub.s64 	%rd847, %rd229, %rd227;
	mul.lo.s64 	%rd230, %rd130, %rd131;
	shl.b64 	%rd231, %rd230, 1;
	shr.u64 	%rd232, %rd230, 25;
	and.b64  	%rd233, %rd231, 67108862;
	shl.b64 	%rd234, %rd230, 33;
	and.b64  	%rd235, %rd234, 288230367561777152;
	mul.lo.s64 	%rd236, %rd232, 805306368;
	mul.lo.s64 	%rd237, %rd130, %rd130;
	mul.lo.s64 	%rd238, %rd131, %rd131;
	shr.u64 	%rd239, %rd238, 58;
	and.b64  	%rd240, %rd238, 288230376151711743;
	shl.b64 	%rd241, %rd239, 29;
	add.s64 	%rd242, %rd241, %rd240;
	shl.b64 	%rd243, %rd239, 30;
	add.s64 	%rd244, %rd242, %rd243;
	setp.gt.u64 	%p19, %rd244, 288230374541099007;
	add.s64 	%rd245, %rd244, -288230374541099008;
	selp.b64 	%rd246, %rd245, %rd244, %p19;
	mad.lo.s64 	%rd247, %rd237, 144, %rd236;
	add.s64 	%rd248, %rd247, %rd235;
	mad.lo.s64 	%rd249, %rd233, -12, %rd248;
	add.s64 	%rd250, %rd249, %rd246;
	add.s64 	%rd251, %rd250, 288230374541099008;
	shr.u64 	%rd252, %rd251, 58;
	and.b64  	%rd253, %rd251, 288230376151711743;
	shl.b64 	%rd254, %rd252, 29;
	add.s64 	%rd255, %rd254, %rd253;
	shl.b64 	%rd256, %rd252, 30;
	add.s64 	%rd257, %rd255, %rd256;
	setp.gt.u64 	%p20, %rd257, 288230374541099007;
	add.s64 	%rd258, %rd257, -288230374541099008;
	selp.b64 	%rd846, %rd258, %rd257, %p20;
	add.s64 	%rd845, %rd845, 1;
	setp.ne.s64 	%p21, %rd845, %rd840;
	@%p21 bra 	$L__BB1_5;
$L__BB1_6:
	setp.eq.s64 	%p22, %rd840, 0;
	sub.s64 	%rd259, 288230374541099008, %rd7;
	mad.lo.s64 	%rd260, %rd259, 6, %rd6;
	shl.b64 	%rd261, %rd260, 3;
	shr.u64 	%rd262, %rd261, 58;
	and.b64  	%rd263, %rd261, 288230376151711736;
	shl.b64 	%rd264, %rd262, 29;
	add.s64 	%rd265, %rd264, %rd263;
	shl.b64 	%rd266, %rd262, 30;
	add.s64 	%rd267, %rd265, %rd266;
	setp.gt.u64 	%p23, %rd267, 288230374541099007;
	add.s64 	%rd268, %rd267, -288230374541099008;
	selp.b64 	%rd854, %rd268, %rd267, %p23;
	@%p22 bra 	$L__BB1_9;
	shr.u64 	%rd272, %rd6, 32;
	and.b64  	%rd273, %rd6, 4294967295;
	mad.lo.s64 	%rd274, %rd272, 12, %rd273;
	setp.gt.u64 	%p24, %rd274, 4294967295;
	add.s64 	%rd275, %rd274, -4294967284;
	selp.u64 	%rd276, 1, 0, %p24;
	add.s64 	%rd19, %rd272, %rd276;
	selp.b64 	%rd20, %rd275, %rd274, %p24;
	mov.b64 	%rd852, 8;
	mov.b64 	%rd851, 48;
	mov.b64 	%rd850, 0;
$L__BB1_8:
	shr.u64 	%rd277, %rd852, 32;
	shr.u64 	%rd278, %rd854, 32;
	and.b64  	%rd279, %rd852, 4294967295;
	mad.lo.s64 	%rd280, %rd277, 12, %rd279;
	and.b64  	%rd281, %rd854, 4294967295;
	mad.lo.s64 	%rd282, %rd278, 12, %rd281;
	setp.gt.u64 	%p25, %rd280, 4294967295;
	add.s64 	%rd283, %rd280, -4294967284;
	selp.u64 	%rd284, 1, 0, %p25;
	add.s64 	%rd285, %rd277, %rd284;
	selp.b64 	%rd286, %rd283, %rd280, %p25;
	setp.gt.u64 	%p26, %rd282, 4294967295;
	add.s64 	%rd287, %rd282, -4294967284;
	selp.u64 	%rd288, 1, 0, %p26;
	add.s64 	%rd289, %rd278, %rd288;
	selp.b64 	%rd290, %rd287, %rd282, %p26;
	mul.lo.s64 	%rd291, %rd290, %rd285;
	mad.lo.s64 	%rd292, %rd289, %rd286, %rd291;
	shr.u64 	%rd293, %rd292, 26;
	and.b64  	%rd294, %rd292, 67108863;
	shl.b64 	%rd295, %rd292, 32;
	and.b64  	%rd296, %rd295, 288230371856744448;
	mul.lo.s64 	%rd297, %rd285, 144;
	mul.lo.s64 	%rd298, %rd297, %rd289;
	mul.lo.s64 	%rd299, %rd290, %rd286;
	shr.u64 	%rd300, %rd299, 58;
	and.b64  	%rd301, %rd299, 288230376151711743;
	shl.b64 	%rd302, %rd300, 29;
	add.s64 	%rd303, %rd302, %rd301;
	shl.b64 	%rd304, %rd300, 30;
	add.s64 	%rd305, %rd303, %rd304;
	setp.gt.u64 	%p27, %rd305, 288230374541099007;
	add.s64 	%rd306, %rd305, -288230374541099008;
	selp.b64 	%rd307, %rd306, %rd305, %p27;
	mad.lo.s64 	%rd308, %rd293, 805306368, %rd298;
	add.s64 	%rd309, %rd308, %rd296;
	mad.lo.s64 	%rd310, %rd294, -12, %rd309;
	add.s64 	%rd311, %rd310, %rd307;
	add.s64 	%rd312, %rd311, 288230374541099008;
	shr.u64 	%rd313, %rd312, 58;
	and.b64  	%rd314, %rd312, 288230376151711743;
	shl.b64 	%rd315, %rd313, 29;
	add.s64 	%rd316, %rd315, %rd314;
	shl.b64 	%rd317, %rd313, 30;
	add.s64 	%rd318, %rd316, %rd317;
	setp.gt.u64 	%p28, %rd318, 288230374541099007;
	add.s64 	%rd319, %rd318, -288230374541099008;
	selp.b64 	%rd320, %rd319, %rd318, %p28;
	shr.u64 	%rd321, %rd851, 32;
	and.b64  	%rd322, %rd851, 4294967295;
	mad.lo.s64 	%rd323, %rd321, 12, %rd322;
	setp.gt.u64 	%p29, %rd323, 4294967295;
	add.s64 	%rd324, %rd323, -4294967284;
	selp.u64 	%rd325, 1, 0, %p29;
	add.s64 	%rd326, %rd321, %rd325;
	selp.b64 	%rd327, %rd324, %rd323, %p29;
	mul.lo.s64 	%rd328, %rd327, %rd19;
	mad.lo.s64 	%rd329, %rd326, %rd20, %rd328;
	shr.u64 	%rd330, %rd329, 26;
	and.b64  	%rd331, %rd329, 67108863;
	shl.b64 	%rd332, %rd329, 32;
	and.b64  	%rd333, %rd332, 288230371856744448;
	mul.lo.s64 	%rd334, %rd330, 805306368;
	mul.lo.s64 	%rd335, %rd19, %rd326;
	mul.lo.s64 	%rd336, %rd327, %rd20;
	shr.u64 	%rd337, %rd336, 58;
	and.b64  	%rd338, %rd336, 288230376151711743;
	shl.b64 	%rd339, %rd337, 29;
	add.s64 	%rd340, %rd339, %rd338;
	shl.b64 	%rd341, %rd337, 30;
	add.s64 	%rd342, %rd340, %rd341;
	setp.gt.u64 	%p30, %rd342, 288230374541099007;
	add.s64 	%rd343, %rd342, -288230374541099008;
	selp.b64 	%rd344, %rd343, %rd342, %p30;
	mad.lo.s64 	%rd345, %rd335, 144, %rd334;
	add.s64 	%rd346, %rd345, %rd333;
	mad.lo.s64 	%rd347, %rd331, -12, %rd346;
	add.s64 	%rd348, %rd347, %rd344;
	add.s64 	%rd349, %rd348, 288230374541099008;
	shr.u64 	%rd350, %rd349, 58;
	and.b64  	%rd351, %rd349, 288230376151711743;
	shl.b64 	%rd352, %rd350, 29;
	add.s64 	%rd353, %rd352, %rd351;
	shl.b64 	%rd354, %rd350, 30;
	add.s64 	%rd355, %rd353, %rd354;
	setp.gt.u64 	%p31, %rd355, 288230374541099007;
	add.s64 	%rd356, %rd355, -288230374541099008;
	selp.b64 	%rd357, %rd356, %rd355, %p31;
	setp.lt.u64 	%p32, %rd320, %rd357;
	add.s64 	%rd358, %rd320, 288230374541099008;
	selp.b64 	%rd359, %rd358, %rd320, %p32;
	sub.s64 	%rd854, %rd359, %rd357;
	mul.lo.s64 	%rd360, %rd285, %rd286;
	shl.b64 	%rd361, %rd360, 1;
	shr.u64 	%rd362, %rd360, 25;
	and.b64  	%rd363, %rd361, 67108862;
	shl.b64 	%rd364, %rd360, 33;
	and.b64  	%rd365, %rd364, 288230367561777152;
	mul.lo.s64 	%rd366, %rd297, %rd285;
	mul.lo.s64 	%rd367, %rd286, %rd286;
	shr.u64 	%rd368, %rd367, 58;
	and.b64  	%rd369, %rd367, 288230376151711743;
	shl.b64 	%rd370, %rd368, 29;
	add.s64 	%rd371, %rd370, %rd369;
	shl.b64 	%rd372, %rd368, 30;
	add.s64 	%rd373, %rd371, %rd372;
	setp.gt.u64 	%p33, %rd373, 288230374541099007;
	add.s64 	%rd374, %rd373, -288230374541099008;
	selp.b64 	%rd375, %rd374, %rd373, %p33;
	mad.lo.s64 	%rd376, %rd362, 805306368, %rd366;
	add.s64 	%rd377, %rd376, %rd365;
	mad.lo.s64 	%rd378, %rd363, -12, %rd377;
	add.s64 	%rd379, %rd378, %rd375;
	add.s64 	%rd380, %rd379, 288230374541099008;
	shr.u64 	%rd381, %rd380, 58;
	and.b64  	%rd382, %rd380, 288230376151711743;
	shl.b64 	%rd383, %rd381, 29;
	add.s64 	%rd384, %rd383, %rd382;
	shl.b64 	%rd385, %rd381, 30;
	add.s64 	%rd386, %rd384, %rd385;
	setp.gt.u64 	%p34, %rd386, 288230374541099007;
	add.s64 	%rd387, %rd386, -288230374541099008;
	selp.b64 	%rd388, %rd387, %rd386, %p34;
	shl.b64 	%rd389, %rd326, 1;
	shr.u64 	%rd390, %rd326, 25;
	and.b64  	%rd391, %rd389, 67108862;
	shl.b64 	%rd392, %rd326, 33;
	and.b64  	%rd393, %rd392, 288230367561777152;
	shl.b64 	%rd394, %rd323, 1;
	add.s64 	%rd395, %rd394, -8589934568;
	selp.b64 	%rd396, %rd395, %rd394, %p29;
	shr.u64 	%rd397, %rd396, 58;
	and.b64  	%rd398, %rd396, 288230376151711742;
	shl.b64 	%rd399, %rd397, 29;
	add.s64 	%rd400, %rd399, %rd398;
	shl.b64 	%rd401, %rd397, 30;
	add.s64 	%rd402, %rd400, %rd401;
	setp.gt.u64 	%p35, %rd402, 288230374541099007;
	add.s64 	%rd403, %rd402, -288230374541099008;
	selp.b64 	%rd404, %rd403, %rd402, %p35;
	mad.lo.s64 	%rd405, %rd390, 805306368, %rd393;
	mad.lo.s64 	%rd406, %rd391, -12, %rd405;
	add.s64 	%rd407, %rd406, %rd404;
	add.s64 	%rd408, %rd407, 288230374541099008;
	shr.u64 	%rd409, %rd408, 58;
	and.b64  	%rd410, %rd408, 288230376151711742;
	shl.b64 	%rd411, %rd409, 29;
	add.s64 	%rd412, %rd411, %rd410;
	shl.b64 	%rd413, %rd409, 30;
	add.s64 	%rd414, %rd412, %rd413;
	setp.gt.u64 	%p36, %rd414, 288230374541099007;
	add.s64 	%rd415, %rd414, -288230374541099008;
	selp.b64 	%rd416, %rd415, %rd414, %p36;
	setp.lt.u64 	%p37, %rd388, %rd416;
	add.s64 	%rd417, %rd388, 288230374541099008;
	selp.b64 	%rd418, %rd417, %rd388, %p37;
	sub.s64 	%rd852, %rd418, %rd416;
	mul.lo.s64 	%rd419, %rd326, %rd327;
	shl.b64 	%rd420, %rd419, 1;
	shr.u64 	%rd421, %rd419, 25;
	and.b64  	%rd422, %rd420, 67108862;
	shl.b64 	%rd423, %rd419, 33;
	and.b64  	%rd424, %rd423, 288230367561777152;
	mul.lo.s64 	%rd425, %rd421, 805306368;
	mul.lo.s64 	%rd426, %rd326, %rd326;
	mul.lo.s64 	%rd427, %rd327, %rd327;
	shr.u64 	%rd428, %rd427, 58;
	and.b64  	%rd429, %rd427, 288230376151711743;
	shl.b64 	%rd430, %rd428, 29;
	add.s64 	%rd431, %rd430, %rd429;
	shl.b64 	%rd432, %rd428, 30;
	add.s64 	%rd433, %rd431, %rd432;
	setp.gt.u64 	%p38, %rd433, 288230374541099007;
	add.s64 	%rd434, %rd433, -288230374541099008;
	selp.b64 	%rd435, %rd434, %rd433, %p38;
	mad.lo.s64 	%rd436, %rd426, 144, %rd425;
	add.s64 	%rd437, %rd436, %rd424;
	mad.lo.s64 	%rd438, %rd422, -12, %rd437;
	add.s64 	%rd439, %rd438, %rd435;
	add.s64 	%rd440, %rd439, 288230374541099008;
	shr.u64 	%rd441, %rd440, 58;
	and.b64  	%rd442, %rd440, 288230376151711743;
	shl.b64 	%rd443, %rd441, 29;
	add.s64 	%rd444, %rd443, %rd442;
	shl.b64 	%rd445, %rd441, 30;
	add.s64 	%rd446, %rd444, %rd445;
	setp.gt.u64 	%p39, %rd446, 288230374541099007;
	add.s64 	%rd447, %rd446, -288230374541099008;
	selp.b64 	%rd851, %rd447, %rd446, %p39;
	add.s64 	%rd850, %rd850, 1;
	setp.ne.s64 	%p40, %rd850, %rd840;
	@%p40 bra 	$L__BB1_8;
$L__BB1_9:
	shr.u64 	%rd843, %rd8, 1;
	add.s64 	%rd840, %rd840, 1;
	setp.gt.u64 	%p41, %rd8, 1;
	@%p41 bra 	$L__BB1_2;
$L__BB1_10:
	mov.u32 	%r16, %tid.x;
	shl.b32 	%r17, %r16, 3;
	mov.u32 	%r18, _ZZ34gq58x1_kernel_generate_array_floatP12gq58x1_statePfPlE2xP;
	add.s32 	%r19, %r18, %r17;
	st.shared.u64 	[%r19], %rd842;
	add.s64 	%rd859, %rd2, 1;
	setp.eq.s64 	%p42, %rd859, 0;
	@%p42 bra 	$L__BB1_20;
	mov.b64 	%rd856, 0;
$L__BB1_12:
	mov.u64 	%rd38, %rd859;
	mov.u64 	%rd37, %rd858;
	mov.u64 	%rd36, %rd870;
	and.b64  	%rd449, %rd38, 1;
	setp.eq.b64 	%p43, %rd449, 1;
	not.pred 	%p44, %p43;
	@%p44 bra 	$L__BB1_19;
	setp.eq.s64 	%p45, %rd856, 0;
	mov.u64 	%rd858, %rd36;
	@%p45 bra 	$L__BB1_16;
	mov.b64 	%rd863, 8;
	mov.b64 	%rd862, 48;
	mov.u64 	%rd860, %rd856;
	mov.u64 	%rd858, %rd36;
$L__BB1_15:
	shr.u64 	%rd452, %rd863, 32;
	shr.u64 	%rd453, %rd858, 32;
	and.b64  	%rd454, %rd863, 4294967295;
	mad.lo.s64 	%rd455, %rd452, 12, %rd454;
	and.b64  	%rd456, %rd858, 4294967295;
	mad.lo.s64 	%rd457, %rd453, 12, %rd456;
	setp.gt.u64 	%p46, %rd455, 4294967295;
	add.s64 	%rd458, %rd455, -4294967284;
	selp.u64 	%rd459, 1, 0, %p46;
	add.s64 	%rd460, %rd452, %rd459;
	selp.b64 	%rd461, %rd458, %rd455, %p46;
	setp.gt.u64 	%p47, %rd457, 4294967295;
	add.s64 	%rd462, %rd457, -4294967284;
	selp.u64 	%rd463, 1, 0, %p47;
	add.s64 	%rd464, %rd453, %rd463;
	selp.b64 	%rd465, %rd462, %rd457, %p47;
	mul.lo.s64 	%rd466, %rd465, %rd460;
	mad.lo.s64 	%rd467, %rd464, %rd461, %rd466;
	shr.u64 	%rd468, %rd467, 26;
	and.b64  	%rd469, %rd467, 67108863;
	shl.b64 	%rd470, %rd467, 32;
	and.b64  	%rd471, %rd470, 288230371856744448;
	mul.lo.s64 	%rd472, %rd460, 144;
	mul.lo.s64 	%rd473, %rd472, %rd464;
	mul.lo.s64 	%rd474, %rd465, %rd461;
	shr.u64 	%rd475, %rd474, 58;
	and.b64  	%rd476, %rd474, 288230376151711743;
	shl.b64 	%rd477, %rd475, 29;
	add.s64 	%rd478, %rd477, %rd476;
	shl.b64 	%rd479, %rd475, 30;
	add.s64 	%rd480, %rd478, %rd479;
	setp.gt.u64 	%p48, %rd480, 288230374541099007;
	add.s64 	%rd481, %rd480, -288230374541099008;
	selp.b64 	%rd482, %rd481, %rd480, %p48;
	mad.lo.s64 	%rd483, %rd468, 805306368, %rd473;
	add.s64 	%rd484, %rd483, %rd471;
	mad.lo.s64 	%rd485, %rd469, -12, %rd484;
	add.s64 	%rd486, %rd485, %rd482;
	add.s64 	%rd487, %rd486, 288230374541099008;
	shr.u64 	%rd488, %rd487, 58;
	and.b64  	%rd489, %rd487, 288230376151711743;
	shl.b64 	%rd490, %rd488, 29;
	add.s64 	%rd491, %rd490, %rd489;
	shl.b64 	%rd492, %rd488, 30;
	add.s64 	%rd493, %rd491, %rd492;
	setp.gt.u64 	%p49, %rd493, 288230374541099007;
	add.s64 	%rd494, %rd493, -288230374541099008;
	selp.b64 	%rd495, %rd494, %rd493, %p49;
	shr.u64 	%rd496, %rd862, 32;
	and.b64  	%rd497, %rd862, 4294967295;
	mad.lo.s64 	%rd498, %rd496, 12, %rd497;
	setp.gt.u64 	%p50, %rd498, 4294967295;
	add.s64 	%rd499, %rd498, -4294967284;
	selp.u64 	%rd500, 1, 0, %p50;
	add.s64 	%rd501, %rd496, %rd500;
	selp.b64 	%rd502, %rd499, %rd498, %p50;
	shr.u64 	%rd503, %rd37, 32;
	and.b64  	%rd504, %rd37, 4294967295;
	mad.lo.s64 	%rd505, %rd503, 12, %rd504;
	setp.gt.u64 	%p51, %rd505, 4294967295;
	add.s64 	%rd506, %rd505, -4294967284;
	selp.b64 	%rd507, %rd506, %rd505, %p51;
	selp.u64 	%rd508, 1, 0, %p51;
	add.s64 	%rd509, %rd503, %rd508;
	mul.lo.s64 	%rd510, %rd502, %rd509;
	mad.lo.s64 	%rd511, %rd501, %rd507, %rd510;
	shr.u64 	%rd512, %rd511, 26;
	and.b64  	%rd513, %rd511, 67108863;
	shl.b64 	%rd514, %rd511, 32;
	and.b64  	%rd515, %rd514, 288230371856744448;
	mul.lo.s64 	%rd516, %rd512, 805306368;
	mul.lo.s64 	%rd517, %rd509, %rd501;
	mul.lo.s64 	%rd518, %rd502, %rd507;
	shr.u64 	%rd519, %rd518, 58;
	and.b64  	%rd520, %rd518, 288230376151711743;
	shl.b64 	%rd521, %rd519, 29;
	add.s64 	%rd522, %rd521, %rd520;
	shl.b64 	%rd523, %rd519, 30;
	add.s64 	%rd524, %rd522, %rd523;
	setp.gt.u64 	%p52, %rd524, 288230374541099007;
	add.s64 	%rd525, %rd524, -288230374541099008;
	selp.b64 	%rd526, %rd525, %rd524, %p52;
	mad.lo.s64 	%rd527, %rd517, 144, %rd516;
	add.s64 	%rd528, %rd527, %rd515;
	mad.lo.s64 	%rd529, %rd513, -12, %rd528;
	add.s64 	%rd530, %rd529, %rd526;
	add.s64 	%rd531, %rd530, 288230374541099008;
	shr.u64 	%rd532, %rd531, 58;
	and.b64  	%rd533, %rd531, 288230376151711743;
	shl.b64 	%rd534, %rd532, 29;
	add.s64 	%rd535, %rd534, %rd533;
	shl.b64 	%rd536, %rd532, 30;
	add.s64 	%rd537, %rd535, %rd536;
	setp.gt.u64 	%p53, %rd537, 288230374541099007;
	add.s64 	%rd538, %rd537, -288230374541099008;
	selp.b64 	%rd539, %rd538, %rd537, %p53;
	setp.lt.u64 	%p54, %rd495, %rd539;
	add.s64 	%rd540, %rd495, 288230374541099008;
	selp.b64 	%rd541, %rd540, %rd495, %p54;
	sub.s64 	%rd858, %rd541, %rd539;
	mul.lo.s64 	%rd542, %rd460, %rd461;
	shl.b64 	%rd543, %rd542, 1;
	shr.u64 	%rd544, %rd542, 25;
	and.b64  	%rd545, %rd543, 67108862;
	shl.b64 	%rd546, %rd542, 33;
	and.b64  	%rd547, %rd546, 288230367561777152;
	mul.lo.s64 	%rd548, %rd472, %rd460;
	mul.lo.s64 	%rd549, %rd461, %rd461;
	shr.u64 	%rd550, %rd549, 58;
	and.b64  	%rd551, %rd549, 288230376151711743;
	shl.b64 	%rd552, %rd550, 29;
	add.s64 	%rd553, %rd552, %rd551;
	shl.b64 	%rd554, %rd550, 30;
	add.s64 	%rd555, %rd553, %rd554;
	setp.gt.u64 	%p55, %rd555, 288230374541099007;
	add.s64 	%rd556, %rd555, -288230374541099008;
	selp.b64 	%rd557, %rd556, %rd555, %p55;
	mad.lo.s64 	%rd558, %rd544, 805306368, %rd548;
	add.s64 	%rd559, %rd558, %rd547;
	mad.lo.s64 	%rd560, %rd545, -12, %rd559;
	add.s64 	%rd561, %rd560, %rd557;
	add.s64 	%rd562, %rd561, 288230374541099008;
	shr.u64 	%rd563, %rd562, 58;
	and.b64  	%rd564, %rd562, 288230376151711743;
	shl.b64 	%rd565, %rd563, 29;
	add.s64 	%rd566, %rd565, %rd564;
	shl.b64 	%rd567, %rd563, 30;
	add.s64 	%rd568, %rd566, %rd567;
	setp.gt.u64 	%p56, %rd568, 288230374541099007;
	add.s64 	%rd569, %rd568, -288230374541099008;
	selp.b64 	%rd570, %rd569, %rd568, %p56;
	shl.b64 	%rd571, %rd501, 1;
	shr.u64 	%rd572, %rd501, 25;
	and.b64  	%rd573, %rd571, 67108862;
	shl.b64 	%rd574, %rd501, 33;
	and.b64  	%rd575, %rd574, 288230367561777152;
	shl.b64 	%rd576, %rd498, 1;
	add.s64 	%rd577, %rd576, -8589934568;
	selp.b64 	%rd578, %rd577, %rd576, %p50;
	shr.u64 	%rd579, %rd578, 58;
	and.b64  	%rd580, %rd578, 288230376151711742;
	shl.b64 	%rd581, %rd579, 29;
	add.s64 	%rd582, %rd581, %rd580;
	shl.b64 	%rd583, %rd579, 30;
	add.s64 	%rd584, %rd582, %rd583;
	setp.gt.u64 	%p57, %rd584, 288230374541099007;
	add.s64 	%rd585, %rd584, -288230374541099008;
	selp.b64 	%rd586, %rd585, %rd584, %p57;
	mad.lo.s64 	%rd587, %rd572, 805306368, %rd575;
	mad.lo.s64 	%rd588, %rd573, -12, %rd587;
	add.s64 	%rd589, %rd588, %rd586;
	add.s64 	%rd590, %rd589, 288230374541099008;
	shr.u64 	%rd591, %rd590, 58;
	and.b64  	%rd592, %rd590, 288230376151711742;
	shl.b64 	%rd593, %rd591, 29;
	add.s64 	%rd594, %rd593, %rd592;
	shl.b64 	%rd595, %rd591, 30;
	add.s64 	%rd596, %rd594, %rd595;
	setp.gt.u64 	%p58, %rd596, 288230374541099007;
	add.s64 	%rd597, %rd596, -288230374541099008;
	selp.b64 	%rd598, %rd597, %rd596, %p58;
	setp.lt.u64 	%p59, %rd570, %rd598;
	add.s64 	%rd599, %rd570, 288230374541099008;
	selp.b64 	%rd600, %rd599, %rd570, %p59;
	sub.s64 	%rd863, %rd600, %rd598;
	mul.lo.s64 	%rd601, %rd501, %rd502;
	shl.b64 	%rd602, %rd601, 1;
	shr.u64 	%rd603, %rd601, 25;
	and.b64  	%rd604, %rd602, 67108862;
	shl.b64 	%rd605, %rd601, 33;
	and.b64  	%rd606, %rd605, 288230367561777152;
	mul.lo.s64 	%rd607, %rd603, 805306368;
	mul.lo.s64 	%rd608, %rd501, %rd501;
	mul.lo.s64 	%rd609, %rd502, %rd502;
	shr.u64 	%rd610, %rd609, 58;
	and.b64  	%rd611, %rd609, 288230376151711743;
	shl.b64 	%rd612, %rd610, 29;
	add.s64 	%rd613, %rd612, %rd611;
	shl.b64 	%rd614, %rd610, 30;
	add.s64 	%rd615, %rd613, %rd614;
	setp.gt.u64 	%p60, %rd615, 288230374541099007;
	add.s64 	%rd616, %rd615, -288230374541099008;
	selp.b64 	%rd617, %rd616, %rd615, %p60;
	mad.lo.s64 	%rd618, %rd608, 144, %rd607;
	add.s64 	%rd619, %rd618, %rd606;
	mad.lo.s64 	%rd620, %rd604, -12, %rd619;
	add.s64 	%rd621, %rd620, %rd617;
	add.s64 	%rd622, %rd621, 288230374541099008;
	shr.u64 	%rd623, %rd622, 58;
	and.b64  	%rd624, %rd622, 288230376151711743;
	shl.b64 	%rd625, %rd623, 29;
	add.s64 	%rd626, %rd625, %rd624;
	shl.b64 	%rd627, %rd623, 30;
	add.s64 	%rd628, %rd626, %rd627;
	setp.gt.u64 	%p61, %rd628, 288230374541099007;
	add.s64 	%rd629, %rd628, -288230374541099008;
	selp.b64 	%rd862, %rd629, %rd628, %p61;
	add.s64 	%rd860, %rd860, -1;
	setp.ne.s64 	%p62, %rd860, 0;
	@%p62 bra 	$L__BB1_15;
$L__BB1_16:
	setp.eq.s64 	%p63, %rd856, 0;
	sub.s64 	%rd630, 288230374541099008, %rd37;
	mad.lo.s64 	%rd631, %rd630, 6, %rd36;
	shl.b64 	%rd632, %rd631, 3;
	shr.u64 	%rd633, %rd632, 58;
	and.b64  	%rd634, %rd632, 288230376151711736;
	shl.b64 	%rd635, %rd633, 29;
	add.s64 	%rd636, %rd635, %rd634;
	shl.b64 	%rd637, %rd633, 30;
	add.s64 	%rd638, %rd636, %rd637;
	setp.gt.u64 	%p64, %rd638, 288230374541099007;
	add.s64 	%rd639, %rd638, -288230374541099008;
	selp.b64 	%rd870, %rd639, %rd638, %p64;
	@%p63 bra 	$L__BB1_19;
	shr.u64 	%rd643, %rd36, 32;
	and.b64  	%rd644, %rd36, 4294967295;
	mad.lo.s64 	%rd645, %rd643, 12, %rd644;
	setp.gt.u64 	%p65, %rd645, 4294967295;
	add.s64 	%rd646, %rd645, -4294967284;
	selp.u64 	%rd647, 1, 0, %p65;
	add.s64 	%rd49, %rd643, %rd647;
	selp.b64 	%rd50, %rd646, %rd645, %p65;
	mov.b64 	%rd868, 8;
	mov.b64 	%rd867, 48;
	mov.b64 	%rd866, 0;
$L__BB1_18:
	shr.u64 	%rd648, %rd868, 32;
	shr.u64 	%rd649, %rd870, 32;
	and.b64  	%rd650, %rd868, 4294967295;
	mad.lo.s64 	%rd651, %rd648, 12, %rd650;
	and.b64  	%rd652, %rd870, 4294967295;
	mad.lo.s64 	%rd653, %rd649, 12, %rd652;
	setp.gt.u64 	%p66, %rd651, 4294967295;
	add.s64 	%rd654, %rd651, -4294967284;
	selp.u64 	%rd655, 1, 0, %p66;
	add.s64 	%rd656, %rd648, %rd655;
	selp.b64 	%rd657, %rd654, %rd651, %p66;
	setp.gt.u64 	%p67, %rd653, 4294967295;
	add.s64 	%rd658, %rd653, -4294967284;
	selp.u64 	%rd659, 1, 0, %p67;
	add.s64 	%rd660, %rd649, %rd659;
	selp.b64 	%rd661, %rd658, %rd653, %p67;
	mul.lo.s64 	%rd662, %rd661, %rd656;
	mad.lo.s64 	%rd663, %rd660, %rd657, %rd662;
	shr.u64 	%rd664, %rd663, 26;
	and.b64  	%rd665, %rd663, 67108863;
	shl.b64 	%rd666, %rd663, 32;
	and.b64  	%rd667, %rd666, 288230371856744448;
	mul.lo.s64 	%rd668, %rd656, 144;
	mul.lo.s64 	%rd669, %rd668, %rd660;
	mul.lo.s64 	%rd670, %rd661, %rd657;
	shr.u64 	%rd671, %rd670, 58;
	and.b64  	%rd672, %rd670, 288230376151711743;
	shl.b64 	%rd673, %rd671, 29;
	add.s64 	%rd674, %rd673, %rd672;
	shl.b64 	%rd675, %rd671, 30;
	add.s64 	%rd676, %rd674, %rd675;
	setp.gt.u64 	%p68, %rd676, 288230374541099007;
	add.s64 	%rd677, %rd676, -288230374541099008;
	selp.b64 	%rd678, %rd677, %rd676, %p68;
	mad.lo.s64 	%rd679, %rd664, 805306368, %rd669;
	add.s64 	%rd680, %rd679, %rd667;
	mad.lo.s64 	%rd681, %rd665, -12, %rd680;
	add.s64 	%rd682, %rd681, %rd678;
	add.s64 	%rd683, %rd682, 288230374541099008;
	shr.u64 	%rd684, %rd683, 58;
	and.b64  	%rd685, %rd683, 288230376151711743;
	shl.b64 	%rd686, %rd684, 29;
	add.s64 	%rd687, %rd686, %rd685;
	shl.b64 	%rd688, %rd684, 30;
	add.s64 	%rd689, %rd687, %rd688;
	setp.gt.u64 	%p69, %rd689, 288230374541099007;
	add.s64 	%rd690, %rd689, -288230374541099008;
	selp.b64 	%rd691, %rd690, %rd689, %p69;
	shr.u64 	%rd692, %rd867, 32;
	and.b64  	%rd693, %rd867, 4294967295;
	mad.lo.s64 	%rd694, %rd692, 12, %rd693;
	setp.gt.u64 	%p70, %rd694, 4294967295;
	add.s64 	%rd695, %rd694, -4294967284;
	selp.u64 	%rd696, 1, 0, %p70;
	add.s64 	%rd697, %rd692, %rd696;
	selp.b64 	%rd698, %rd695, %rd694, %p70;
	mul.lo.s64 	%rd699, %rd698, %rd49;
	mad.lo.s64 	%rd700, %rd697, %rd50, %rd699;
	shr.u64 	%rd701, %rd700, 26;
	and.b64  	%rd702, %rd700, 67108863;
	shl.b64 	%rd703, %rd700, 32;
	and.b64  	%rd704, %rd703, 288230371856744448;
	mul.lo.s64 	%rd705, %rd701, 805306368;
	mul.lo.s64 	%rd706, %rd49, %rd697;
	mul.lo.s64 	%rd707, %rd698, %rd50;
	shr.u64 	%rd708, %rd707, 58;
	and.b64  	%rd709, %rd707, 288230376151711743;
	shl.b64 	%rd710, %rd708, 29;
	add.s64 	%rd711, %rd710, %rd709;
	shl.b64 	%rd712, %rd708, 30;
	add.s64 	%rd713, %rd711, %rd712;
	setp.gt.u64 	%p71, %rd713, 288230374541099007;
	add.s64 	%rd714, %rd713, -288230374541099008;
	selp.b64 	%rd715, %rd714, %rd713, %p71;
	mad.lo.s64 	%rd716, %rd706, 144, %rd705;
	add.s64 	%rd717, %rd716, %rd704;
	mad.lo.s64 	%rd718, %rd702, -12, %rd717;
	add.s64 	%rd719, %rd718, %rd715;
	add.s64 	%rd720, %rd719, 288230374541099008;
	shr.u64 	%rd721, %rd720, 58;
	and.b64  	%rd722, %rd720, 288230376151711743;
	shl.b64 	%rd723, %rd721, 29;
	add.s64 	%rd724, %rd723, %rd722;
	shl.b64 	%rd725, %rd721, 30;
	add.s64 	%rd726, %rd724, %rd725;
	setp.gt.u64 	%p72, %rd726, 288230374541099007;
	add.s64 	%rd727, %rd726, -288230374541099008;
	selp.b64 	%rd728, %rd727, %rd726, %p72;
	setp.lt.u64 	%p73, %rd691, %rd728;
	add.s64 	%rd729, %rd691, 288230374541099008;
	selp.b64 	%rd730, %rd729, %rd691, %p73;
	sub.s64 	%rd870, %rd730, %rd728;
	mul.lo.s64 	%rd731, %rd656, %rd657;
	shl.b64 	%rd732, %rd731, 1;
	shr.u64 	%rd733, %rd731, 25;
	and.b64  	%rd734, %rd732, 67108862;
	shl.b64 	%rd735, %rd731, 33;
	and.b64  	%rd736, %rd735, 288230367561777152;
	mul.lo.s64 	%rd737, %rd668, %rd656;
	mul.lo.s64 	%rd738, %rd657, %rd657;
	shr.u64 	%rd739, %rd738, 58;
	and.b64  	%rd740, %rd738, 288230376151711743;
	shl.b64 	%rd741, %rd739, 29;
	add.s64 	%rd742, %rd741, %rd740;
	shl.b64 	%rd743, %rd739, 30;
	add.s64 	%rd744, %rd742, %rd743;
	setp.gt.u64 	%p74, %rd744, 288230374541099007;
	add.s64 	%rd745, %rd744, -288230374541099008;
	selp.b64 	%rd746, %rd745, %rd744, %p74;
	mad.lo.s64 	%rd747, %rd733, 805306368, %rd737;
	add.s64 	%rd748, %rd747, %rd736;
	mad.lo.s64 	%rd749, %rd734, -12, %rd748;
	add.s64 	%rd750, %rd749, %rd746;
	add.s64 	%rd751, %rd750, 288230374541099008;
	shr.u64 	%rd752, %rd751, 58;
	and.b64  	%rd753, %rd751, 288230376151711743;
	shl.b64 	%rd754, %rd752, 29;
	add.s64 	%rd755, %rd754, %rd753;
	shl.b64 	%rd756, %rd752, 30;
	add.s64 	%rd757, %rd755, %rd756;
	setp.gt.u64 	%p75, %rd757, 288230374541099007;
	add.s64 	%rd758, %rd757, -288230374541099008;
	selp.b64 	%rd759, %rd758, %rd757, %p75;
	shl.b64 	%rd760, %rd697, 1;
	shr.u64 	%rd761, %rd697, 25;
	and.b64  	%rd762, %rd760, 67108862;
	shl.b64 	%rd763, %rd697, 33;
	and.b64  	%rd764, %rd763, 288230367561777152;
	shl.b64 	%rd765, %rd694, 1;
	add.s64 	%rd766, %rd765, -8589934568;
	selp.b64 	%rd767, %rd766, %rd765, %p70;
	shr.u64 	%rd768, %rd767, 58;
	and.b64  	%rd769, %rd767, 288230376151711742;
	shl.b64 	%rd770, %rd768, 29;
	add.s64 	%rd771, %rd770, %rd769;
	shl.b64 	%rd772, %rd768, 30;
	add.s64 	%rd773, %rd771, %rd772;
	setp.gt.u64 	%p76, %rd773, 288230374541099007;
	add.s64 	%rd774, %rd773, -288230374541099008;
	selp.b64 	%rd775, %rd774, %rd773, %p76;
	mad.lo.s64 	%rd776, %rd761, 805306368, %rd764;
	mad.lo.s64 	%rd777, %rd762, -12, %rd776;
	add.s64 	%rd778, %rd777, %rd775;
	add.s64 	%rd779, %rd778, 288230374541099008;
	shr.u64 	%rd780, %rd779, 58;
	and.b64  	%rd781, %rd779, 288230376151711742;
	shl.b64 	%rd782, %rd780, 29;
	add.s64 	%rd783, %rd782, %rd781;
	shl.b64 	%rd784, %rd780, 30;
	add.s64 	%rd785, %rd783, %rd784;
	setp.gt.u64 	%p77, %rd785, 288230374541099007;
	add.s64 	%rd786, %rd785, -288230374541099008;
	selp.b64 	%rd787, %rd786, %rd785, %p77;
	setp.lt.u64 	%p78, %rd759, %rd787;
	add.s64 	%rd788, %rd759, 288230374541099008;
	selp.b64 	%rd789, %rd788, %rd759, %p78;
	sub.s64 	%rd868, %rd789, %rd787;
	mul.lo.s64 	%rd790, %rd697, %rd698;
	shl.b64 	%rd791, %rd790, 1;
	shr.u64 	%rd792, %rd790, 25;
	and.b64  	%rd793, %rd791, 67108862;
	shl.b64 	%rd794, %rd790, 33;
	and.b64  	%rd795, %rd794, 288230367561777152;
	mul.lo.s64 	%rd796, %rd792, 805306368;
	mul.lo.s64 	%rd797, %rd697, %rd697;
	mul.lo.s64 	%rd798, %rd698, %rd698;
	shr.u64 	%rd799, %rd798, 58;
	and.b64  	%rd800, %rd798, 288230376151711743;
	shl.b64 	%rd801, %rd799, 29;
	add.s64 	%rd802, %rd801, %rd800;
	shl.b64 	%rd803, %rd799, 30;
	add.s64 	%rd804, %rd802, %rd803;
	setp.gt.u64 	%p79, %rd804, 288230374541099007;
	add.s64 	%rd805, %rd804, -288230374541099008;
	selp.b64 	%rd806, %rd805, %rd804, %p79;
	mad.lo.s64 	%rd807, %rd797, 144, %rd796;
	add.s64 	%rd808, %rd807, %rd795;
	mad.lo.s64 	%rd809, %rd793, -12, %rd808;
	add.s64 	%rd810, %rd809, %rd806;
	add.s64 	%rd811, %rd810, 288230374541099008;
	shr.u64 	%rd812, %rd811, 58;
	and.b64  	%rd813, %rd811, 288230376151711743;
	shl.b64 	%rd814, %rd812, 29;
	add.s64 	%rd815, %rd814, %rd813;
	shl.b64 	%rd816, %rd812, 30;
	add.s64 	%rd817, %rd815, %rd816;
	setp.gt.u64 	%p80, %rd817, 288230374541099007;
	add.s64 	%rd818, %rd817, -288230374541099008;
	selp.b64 	%rd867, %rd818, %rd817, %p80;
	add.s64 	%rd866, %rd866, 1;
	setp.ne.s64 	%p81, %rd866, %rd856;
	@%p81 bra 	$L__BB1_18;
$L__BB1_19:
	shr.u64 	%rd859, %rd38, 1;
	add.s64 	%rd856, %rd856, 1;
	setp.gt.u64 	%p82, %rd38, 1;
	@%p82 bra 	$L__BB1_12;
$L__BB1_20:
	mov.u32 	%r21, _ZZ34gq58x1_kernel_generate_array_floatP12gq58x1_statePfPlE2xN;
	add.s32 	%r2, %r21, %r17;
	st.shared.u64 	[%r2], %rd858;
	setp.lt.s64 	%p83, %rd1, 1;
	@%p83 bra 	$L__BB1_29;
	ld.param.u64 	%rd838, [_Z34gq58x1_kernel_generate_array_floatP12gq58x1_statePfPl_param_1];
	and.b32  	%r3, %r16, 31;
	mov.b32 	%r23, 1;
	shl.b32 	%r4, %r23, %r3;
	shl.b32 	%r24, %r16, 2;
	mov.u32 	%r25, _ZZ34gq58x1_kernel_generate_array_floatP12gq58x1_statePfPlE1a;
	add.s32 	%r5, %r25, %r24;
	and.b32  	%r6, %r16, 3;
	and.b32  	%r7, %r16, 15;
	cvta.to.global.u64 	%rd64, %rd838;
	mov.b32 	%r48, 0;
	mov.b64 	%rd872, 0;
$L__BB1_22:
	setp.ne.s32 	%p84, %r6, 0;
	ld.shared.u64 	%rd820, [%r2];
	shl.b32 	%r27, %r16, 3;
	mov.u32 	%r28, _ZZ34gq58x1_kernel_generate_array_floatP12gq58x1_statePfPlE2xP;
	add.s32 	%r29, %r28, %r27;
	ld.shared.u64 	%rd821, [%r29];
	sub.s64 	%rd822, 288230374541099008, %rd821;
	mad.lo.s64 	%rd823, %rd822, 6, %rd820;
	shl.b64 	%rd824, %rd823, 3;
	shr.u64 	%rd825, %rd824, 58;
	and.b64  	%rd826, %rd824, 288230376151711736;
	shl.b64 	%rd827, %rd825, 29;
	add.s64 	%rd828, %rd827, %rd826;
	shl.b64 	%rd829, %rd825, 30;
	add.s64 	%rd830, %rd828, %rd829;
	setp.gt.u64 	%p85, %rd830, 288230374541099007;
	add.s64 	%rd831, %rd830, -288230374541099008;
	selp.b64 	%rd832, %rd831, %rd830, %p85;
	st.shared.u64 	[%r29], %rd820;
	st.shared.u64 	[%r2], %rd832;
	setp.lt.u64 	%p86, %rd832, 144115187270549504;
	selp.b32 	%r30, 0, %r4, %p86;
	st.shared.u32 	[%r5], %r30;
	bar.sync 	0;
	@%p84 bra 	$L__BB1_24;
	ld.shared.u32 	%r31, [%r5];
	ld.shared.u32 	%r32, [%r5+4];
	add.s32 	%r33, %r32, %r31;
	ld.shared.u32 	%r34, [%r5+8];
	add.s32 	%r35, %r33, %r34;
	ld.shared.u32 	%r36, [%r5+12];
	add.s32 	%r37, %r35, %r36;
	st.shared.u32 	[%r5], %r37;
$L__BB1_24:
	setp.ne.s32 	%p87, %r7, 0;
	bar.sync 	0;
	@%p87 bra 	$L__BB1_26;
	ld.shared.u32 	%r38, [%r5];
	ld.shared.u32 	%r39, [%r5+16];
	add.s32 	%r40, %r39, %r38;
	ld.shared.u32 	%r41, [%r5+32];
	add.s32 	%r42, %r40, %r41;
	ld.shared.u32 	%r43, [%r5+48];
	add.s32 	%r44, %r42, %r43;
	st.shared.u32 	[%r5], %r44;
$L__BB1_26:
	setp.ne.s32 	%p88, %r3, 0;
	bar.sync 	0;
	@%p88 bra 	$L__BB1_28;
	ld.shared.u32 	%r45, [%r5];
	ld.shared.u32 	%r46, [%r5+64];
	add.s32 	%r47, %r46, %r45;
	cvt.rn.f32.u32 	%f1, %r47;
	mul.f32 	%f2, %f1, 0f2F800000;
	add.s64 	%rd833, %rd872, %rd2;
	shl.b64 	%rd834, %rd833, 2;
	add.s64 	%rd835, %rd64, %rd834;
	st.global.f32 	[%rd835], %f2;
$L__BB1_28:
	ld.param.u64 	%rd839, [_Z34gq58x1_kernel_generate_array_floatP12gq58x1_statePfPl_param_2];
	add.s32 	%r48, %r48, 1;
	cvt.u64.u32 	%rd872, %r48;
	cvta.to.global.u64 	%rd836, %rd839;
	ld.global.u64 	%rd837, [%rd836];
	setp.gt.s64 	%p89, %rd837, %rd872;
	@%p89 bra 	$L__BB1_22;
$L__BB1_29:
	ret;

}
	// .globl	_Z35gq58x1_kernel_generate_array_doubleP12gq58x1_statePdPl
.visible .entry _Z35gq58x1_kernel_generate_array_doubleP12gq58x1_statePdPl(
	.param .u64 .ptr .align 1 _Z35gq58x1_kernel_generate_array_doubleP12gq58x1_statePdPl_param_0,
	.param .u64 .ptr .align 1 _Z35gq58x1_kernel_generate_array_doubleP12gq58x1_statePdPl_param_1,
	.param .u64 .ptr .align 1 _Z35gq58x1_kernel_generate_array_doubleP12gq58x1_statePdPl_param_2
)
{
	.reg .pred 	%p<90>;
	.reg .b32 	%r<49>;
	.reg .b64 	%rd<873>;
	.reg .b64 	%fd<3>;
	// demoted variable
	.shared .align 8 .b8 _ZZ35gq58x1_kernel_generate_array_doubleP12gq58x1_statePdPlE2xP[1024];
	// demoted variable
	.shared .align 8 .b8 _ZZ35gq58x1_kernel_generate_array_doubleP12gq58x1_statePdPlE2xN[1024];
	// demoted variable
	.shared .align 4 .b8 _ZZ35gq58x1_kernel_generate_array_doubleP12gq58x1_statePdPlE1a[512];
	ld.param.u64 	%rd69, [_Z35gq58x1_kernel_generate_array_doubleP12gq58x1_statePdPl_param_0];
	ld.param.u64 	%rd68, [_Z35gq58x1_kernel_generate_array_doubleP12gq58x1_statePdPl_param_2];
	cvta.to.global.u64 	%rd70, %rd69;
	cvta.to.global.u64 	%rd71, %rd68;
	mov.u32 	%r10, %tid.x;
	mov.u32 	%r11, %ctaid.x;
	mov.u32 	%r12, %ntid.x;
	mad.lo.s32 	%r13, %r11, %r12, %r10;
	shr.u32 	%r14, %r13, 5;
	cvt.u64.u32 	%rd72, %r14;
	ld.global.u64 	%rd1, [%rd71];
	mul.lo.s64 	%rd2, %rd1, %rd72;
	shl.b32 	%r15, %r10, 3;
	cvt.u64.u32 	%rd73, %r15;
	and.b64  	%rd74, %rd73, 248;
	add.s64 	%rd75, %rd70, %rd74;
	ld.global.u64 	%rd858, [%rd75+256];
	ld.global.u64 	%rd870, [%rd75];
	setp.eq.s64 	%p1, %rd2, 0;
	mov.u64 	%rd842, %rd858;
	@%p1 bra 	$L__BB2_10;
	mov.b64 	%rd840, 0;
	mov.u64 	%rd854, %rd870;
	mov.u64 	%rd842, %rd858;
	mov.u64 	%rd843, %rd2;
$L__BB2_2:
	mov.u64 	%rd8, %rd843;
	mov.u64 	%rd7, %rd842;
	mov.u64 	%rd6, %rd854;
	and.b64  	%rd77, %rd8, 1;
	setp.eq.b64 	%p2, %rd77, 1;
	not.pred 	%p3, %p2;
	@%p3 bra 	$L__BB2_9;
	setp.eq.s64 	%p4, %rd840, 0;
	mov.u64 	%rd842, %rd6;
	@%p4 bra 	$L__BB2_6;
	mov.b64 	%rd847, 8;
	mov.b64 	%rd846, 48;
	mov.b64 	%rd845, 0;
	mov.u64 	%rd842, %rd6;
$L__BB2_5:
	shr.u64 	%rd81, %rd847, 32;
	shr.u64 	%rd82, %rd842, 32;
	and.b64  	%rd83, %rd847, 4294967295;
	mad.lo.s64 	%rd84, %rd81, 12, %rd83;
	and.b64  	%rd85, %rd842, 4294967295;
	mad.lo.s64 	%rd86, %rd82, 12, %rd85;
	setp.gt.u64 	%p5, %rd84, 4294967295;
	add.s64 	%rd87, %rd84, -4294967284;
	selp.u64 	%rd88, 1, 0, %p5;
	add.s64 	%rd89, %rd81, %rd88;
	selp.b64 	%rd90, %rd87, %rd84, %p5;
	setp.gt.u64 	%p6, %rd86, 4294967295;
	add.s64 	%rd91, %rd86, -4294967284;
	selp.u64 	%rd92, 1, 0, %p6;
	add.s64 	%rd93, %rd82, %rd92;
	selp.b64 	%rd94, %rd91, %rd86, %p6;
	mul.lo.s64 	%rd95, %rd94, %rd89;
	mad.lo.s64 	%rd96, %rd93, %rd90, %rd95;
	shr.u64 	%rd97, %rd96, 26;
	and.b64  	%rd98, %rd96, 67108863;
	shl.b64 	%rd99, %rd96, 32;
	and.b64  	%rd100, %rd99, 288230371856744448;
	mul.lo.s64 	%rd101, %rd89, 144;
	mul.lo.s64 	%rd102, %rd101, %rd93;
	mul.lo.s64 	%rd103, %rd94, %rd90;
	shr.u64 	%rd104, %rd103, 58;
	and.b64  	%rd105, %rd103, 288230376151711743;
	shl.b64 	%rd106, %rd104, 29;
	add.s64 	%rd107, %rd106, %rd105;
	shl.b64 	%rd108, %rd104, 30;
	add.s64 	%rd109, %rd107, %rd108;
	setp.gt.u64 	%p7, %rd109, 288230374541099007;
	add.s64 	%rd110, %rd109, -288230374541099008;
	selp.b64 	%rd111, %rd110, %rd109, %p7;
	mad.lo.s64 	%rd112, %rd97, 805306368, %rd102;
	add.s64 	%rd113, %rd112, %rd100;
	mad.lo.s64 	%rd114, %rd98, -12, %rd113;
	add.s64 	%rd115, %rd114, %rd111;
	add.s64 	%rd116, %rd115, 288230374541099008;
	shr.u64 	%rd117, %rd116, 58;
	and.b64  	%rd118, %rd116, 288230376151711743;
	shl.b64 	%rd119, %rd117, 29;
	add.s64 	%rd120, %rd119, %rd118;
	shl.b64 	%rd121, %rd117, 30;
	add.s64 	%rd122, %rd120, %rd121;
	setp.gt.u64 	%p8, %rd122, 288230374541099007;
	add.s64 	%rd123, %rd122, -288230374541099008;
	selp.b64 	%rd124, %rd123, %rd122, %p8;
	shr.u64 	%rd125, %rd846, 32;
	and.b64  	%rd126, %rd846, 4294967295;
	mad.lo.s64 	%rd127, %rd125, 12, %rd126;
	setp.gt.u64 	%p9, %rd127, 4294967295;
	add.s64 	%rd128, %rd127, -4294967284;
	selp.u64 	%rd129, 1, 0, %p9;
	add.s64 	%rd130, %rd125, %rd129;
	selp.b64 	%rd131, %rd128, %rd127, %p9;
	shr.u64 	%rd132, %rd7, 32;
	and.b64  	%rd133, %rd7, 4294967295;
	mad.lo.s64 	%rd134, %rd132, 12, %rd133;
	setp.gt.u64 	%p10, %rd134, 4294967295;
	add.s64 	%rd135, %rd134, -4294967284;
	selp.b64 	%rd136, %rd135, %rd134, %p10;
	selp.u64 	%rd137, 1, 0, %p10;
	add.s64 	%rd138, %rd132, %rd137;
	mul.lo.s64 	%rd139, %rd131, %rd138;
	mad.lo.s64 	%rd140, %rd130, %rd136, %rd139;
	shr.u64 	%rd141, %rd140, 26;
	and.b64  	%rd142, %rd140, 67108863;
	shl.b64 	%rd143, %rd140, 32;
	and.b64  	%rd144, %rd143, 288230371856744448;
	mul.lo.s64 	%rd145, %rd141, 805306368;
	mul.lo.s64 	%rd146, %rd138, %rd130;
	mul.lo.s64 	%rd147, %rd131, %rd136;
	shr.u64 	%rd148, %rd147, 58;
	and.b64  	%rd149, %rd147, 288230376151711743;
	shl.b64 	%rd150, %rd148, 29;
	add.s64 	%rd151, %rd150, %rd149;
	shl.b64 	%rd152, %rd148, 30;
	add.s64 	%rd153, %rd151, %rd152;
	setp.gt.u64 	%p11, %rd153, 288230374541099007;
	add.s64 	%rd154, %rd153, -288230374541099008;
	selp.b64 	%rd155, %rd154, %rd153, %p11;
	mad.lo.s64 	%rd156, %rd146, 144, %rd145;
	add.s64 	%rd157, %rd156, %rd144;
	mad.lo.s64 	%rd158, %rd142, -12, %rd157;
	add.s64 	%rd159, %rd158, %rd155;
	add.s64 	%rd160, %rd159, 288230374541099008;
	shr.u64 	%rd161, %rd160, 58;
	and.b64  	%rd162, %rd160, 288230376151711743;
	shl.b64 	%rd163, %rd161, 29;
	add.s64 	%rd164, %rd163, %rd162;
	shl.b64 	%rd165, %rd161, 30;
	add.s64 	%rd166, %rd164, %rd165;
	setp.gt.u64 	%p12, %rd166, 288230374541099007;
	add.s64 	%rd167, %rd166, -288230374541099008;
	selp.b64 	%rd168, %rd167, %rd166, %p12;
	setp.lt.u64 	%p13, %rd124, %rd168;
	add.s64 	%rd169, %rd124, 288230374541099008;
	selp.b64 	%rd170, %rd169, %rd124, %p13;
	sub.s64 	%rd842, %rd170, %rd168;
	mul.lo.s64 	%rd171, %rd89, %rd90;
	shl.b64 	%rd172, %rd171, 1;
	shr.u64 	%rd173, %rd171, 25;
	and.b64  	%rd174, %rd172, 67108862;
	shl.b64 	%rd175, %rd171, 33;
	and.b64  	%rd176, %rd175, 288230367561777152;
	mul.lo.s64 	%rd177, %rd101, %rd89;
	mul.lo.s64 	%rd178, %rd90, %rd90;
	shr.u64 	%rd179, %rd178, 58;
	and.b64  	%rd180, %rd178, 288230376151711743;
	shl.b64 	%rd181, %rd179, 29;
	add.s64 	%rd182, %rd181, %rd180;
	shl.b64 	%rd183, %rd179, 30;
	add.s64 	%rd184, %rd182, %rd183;
	setp.gt.u64 	%p14, %rd184, 288230374541099007;
	add.s64 	%rd185, %rd184, -288230374541099008;
	selp.b64 	%rd186, %rd185, %rd184, %p14;
	mad.lo.s64 	%rd187, %rd173, 805306368, %rd177;
	add.s64 	%rd188, %rd187, %rd176;
	mad.lo.s64 	%rd189, %rd174, -12, %rd188;
	add.s64 	%rd190, %rd189, %rd186;
	add.s64 	%rd191, %rd190, 288230374541099008;
	shr.u64 	%rd192, %rd191, 58;
	and.b64  	%rd193, %rd191, 288230376151711743;
	shl.b64 	%rd194, %rd192, 29;
	add.s64 	%rd195, %rd194, %rd193;
	shl.b64 	%rd196, %rd192, 30;
	add.s64 	%rd197, %rd195, %rd196;
	setp.gt.u64 	%p15, %rd197, 288230374541099007;
	add.s64 	%rd198, %rd197, -288230374541099008;
	selp.b64 	%rd199, %rd198, %rd197, %p15;
	shl.b64 	%rd200, %rd130, 1;
	shr.u64 	%rd201, %rd130, 25;
	and.b64  	%rd202, %rd200, 67108862;
	shl.b64 	%rd203, %rd130, 33;
	and.b64  	%rd204, %rd203, 288230367561777152;
	shl.b64 	%rd205, %rd127, 1;
	add.s64 	%rd206, %rd205, -8589934568;
	selp.b64 	%rd207, %rd206, %rd205, %p9;
	shr.u64 	%rd208, %rd207, 58;
	and.b64  	%rd209, %rd207, 288230376151711742;
	shl.b64 	%rd210, %rd208, 29;
	add.s64 	%rd211, %rd210, %rd209;
	shl.b64 	%rd212, %rd208, 30;
	add.s64 	%rd213, %rd211, %rd212;
	setp.gt.u64 	%p16, %rd213, 288230374541099007;
	add.s64 	%rd214, %rd213, -288230374541099008;
	selp.b64 	%rd215, %rd214, %rd213, %p16;
	mad.lo.s64 	%rd216, %rd201, 805306368, %rd204;
	mad.lo.s64 	%rd217, %rd202, -12, %rd216;
	add.s64 	%rd218, %rd217, %rd215;
	add.s64 	%rd219, %rd218, 288230374541099008;
	shr.u64 	%rd220, %rd219, 58;
	and.b64  	%rd221, %rd219, 288230376151711742;
	shl.b64 	%rd222, %rd220, 29;
	add.s64 	%rd223, %rd222, %rd221;
	shl.b64 	%rd224, %rd220, 30;
	add.s64 	%rd225, %rd223, %rd224;
	setp.gt.u64 	%p17, %rd225, 288230374541099007;
	add.s64 	%rd226, %rd225, -288230374541099008;
	selp.b64 	%rd227, %rd226, %rd225, %p17;
	setp.lt.u64 	%p18, %rd199, %rd227;
	add.s64 	%rd228, %rd199, 288230374541099008;
	selp.b64 	%rd229, %rd228, %rd199, %p18;
	sub.s64 	%rd847, %rd229, %rd227;
	mul.lo.s64 	%rd230, %rd130, %rd131;
	shl.b64 	%rd231, %rd230, 1;
	shr.u64 	%rd232, %rd230, 25;
	and.b64  	%rd233, %rd231, 67108862;
	shl.b64 	%rd234, %rd230, 33;
	and.b64  	%rd235, %rd234, 288230367561777152;
	mul.lo.s64 	%rd236, %rd232, 805306368;
	mul.lo.s64 	%rd237, %rd130, %rd130;
	mul.lo.s64 	%rd238, %rd131, %rd131;
	shr.u64 	%rd239, %rd238, 58;
	and.b64  	%rd240, %rd238, 288230376151711743;
	shl.b64 	%rd241, %rd239, 29;
	add.s64 	%rd242, %rd241, %rd240;
	shl.b64 	%rd243, %rd239, 30;
	add.s64 	%rd244, %rd242, %rd243;
	setp.gt.u64 	%p19, %rd244, 288230374541099007;
	add.s64 	%rd245, %rd244, -288230374541099008;
	selp.b64 	%rd246, %rd245, %rd244, %p19;
	mad.lo.s64 	%rd247, %rd237, 144, %rd236;
	add.s64 	%rd248, %rd247, %rd235;
	mad.lo.s64 	%rd249, %rd233, -12, %rd248;
	add.s64 	%rd250, %rd249, %rd246;
	add.s64 	%rd251, %rd250, 288230374541099008;
	shr.u64 	%rd252, %rd251, 58;
	and.b64  	%rd253, %rd251, 288230376151711743;
	shl.b64 	%rd254, %rd252, 29;
	add.s64 	%rd255, %rd254, %rd253;
	shl.b64 	%rd256, %rd252, 30;
	add.s64 	%rd257, %rd255, %rd256;
	setp.gt.u64 	%p20, %rd257, 288230374541099007;
	add.s64 	%rd258, %rd257, -288230374541099008;
	selp.b64 	%rd846, %rd258, %rd257, %p20;
	add.s64 	%rd845, %rd845, 1;
	setp.ne.s64 	%p21, %rd845, %rd840;
	@%p21 bra 	$L__BB2_5;
$L__BB2_6:
	setp.eq.s64 	%p22, %rd840, 0;
	sub.s64 	%rd259, 288230374541099008, %rd7;
	mad.lo.s64 	%rd260, %rd259, 6, %rd6;
	shl.b64 	%rd261, %rd260, 3;
	shr.u64 	%rd262, %rd261, 58;
	and.b64  	%rd263, %rd261, 288230376151711736;
	shl.b64 	%rd264, %rd262, 29;
	add.s64 	%rd265, %rd264, %rd263;
	shl.b64 	%rd266, %rd262, 30;
	add.s64 	%rd267, %rd265, %rd266;
	setp.gt.u64 	%p23, %rd267, 288230374541099007;
	add.s64 	%rd268, %rd267, -288230374541099008;
	selp.b64 	%rd854, %rd268, %rd267, %p23;
	@%p22 bra 	$L__BB2_9;
	shr.u64 	%rd272, %rd6, 32;
	and.b64  	%rd273, %rd6, 4294967295;
	mad.lo.s64 	%rd274, %rd272, 12, %rd273;
	setp.gt.u64 	%p24, %rd274, 4294967295;
	add.s64 	%rd275, %rd274, -4294967284;
	selp.u64 	%rd276, 1, 0, %p24;
	add.s64 	%rd19, %rd272, %rd276;
	selp.b64 	%rd20, %rd275, %rd274, %p24;
	mov.b64 	%rd852, 8;
	mov.b64 	%rd851, 48;
	mov.b64 	%rd850, 0;
$L__BB2_8:
	shr.u64 	%rd277, %rd852, 32;
	shr.u64 	%rd278, %rd854, 32;
	and.b64  	%rd279, %rd852, 4294967295;
	mad.lo.s64 	%rd280, %rd277, 12, %rd279;
	and.b64  	%rd281, %rd854, 4294967295;
	mad.lo.s64 	%rd282, %rd278, 12, %rd281;
	setp.gt.u64 	%p25, %rd280, 4294967295;
	add.s64 	%rd283, %rd280, -4294967284;
	selp.u64 	%rd284, 1, 0, %p25;
	add.s64 	%rd285, %rd277, %rd284;
	selp.b64 	%rd286, %rd283, %rd280, %p25;
	setp.gt.u64 	%p26, %rd282, 4294967295;
	add.s64 	%rd287, %rd282, -4294967284;
	selp.u64 	%rd288, 1, 0, %p26;
	add.s64 	%rd289, %rd278, %rd288;
	selp.b64 	%rd290, %rd287, %rd282, %p26;
	mul.lo.s64 	%rd291, %rd290, %rd285;
	mad.lo.s64 	%rd292, %rd289, %rd286, %rd291;
	shr.u64 	%rd293, %rd292, 26;
	and.b64  	%rd294, %rd292, 67108863;
	shl.b64 	%rd295, %rd292, 32;
	and.b64  	%rd296, %rd295, 288230371856744448;
	mul.lo.s64 	%rd297, %rd285, 144;
	mul.lo.s64 	%rd298, %rd297, %rd289;
	mul.lo.s64 	%rd299, %rd290, %rd286;
	shr.u64 	%rd300, %rd299, 58;
	and.b64  	%rd301, %rd299, 288230376151711743;
	shl.b64 	%rd302, %rd300, 29;
	add.s64 	%rd303, %rd302, %rd301;
	shl.b64 	%rd304, %rd300, 30;
	add.s64 	%rd305, %rd303, %rd304;
	setp.gt.u64 	%p27, %rd305, 288230374541099007;
	add.s64 	%rd306, %rd305, -288230374541099008;
	selp.b64 	%rd307, %rd306, %rd305, %p27;
	mad.lo.s64 	%rd308, %rd293, 805306368, %rd298;
	add.s64 	%rd309, %rd308, %rd296;
	mad.lo.s64 	%rd310, %rd294, -12, %rd309;
	add.s64 	%rd311, %rd310, %rd307;
	add.s64 	%rd312, %rd311, 288230374541099008;
	shr.u64 	%rd313, %rd312, 58;
	and.b64  	%rd314, %rd312, 288230376151711743;
	shl.b64 	%rd315, %rd313, 29;
	add.s64 	%rd316, %rd315, %rd314;
	shl.b64 	%rd317, %rd313, 30;
	add.s64 	%rd318, %rd316, %rd317;
	setp.gt.u64 	%p28, %rd318, 288230374541099007;
	add.s64 	%rd319, %rd318, -288230374541099008;
	selp.b64 	%rd320, %rd319, %rd318, %p28;
	shr.u64 	%rd321, %rd851, 32;
	and.b64  	%rd322, %rd851, 4294967295;
	mad.lo.s64 	%rd323, %rd321, 12, %rd322;
	setp.gt.u64 	%p29, %rd323, 4294967295;
	add.s64 	%rd324, %rd323, -4294967284;
	selp.u64 	%rd325, 1, 0, %p29;
	add.s64 	%rd326, %rd321, %rd325;
	selp.b64 	%rd327, %rd324, %rd323, %p29;
	mul.lo.s64 	%rd328, %rd327, %rd19;
	mad.lo.s64 	%rd329, %rd326, %rd20, %rd328;
	shr.u64 	%rd330, %rd329, 26;
	and.b64  	%rd331, %rd329, 67108863;
	shl.b64 	%rd332, %rd329, 32;
	and.b64  	%rd333, %rd332, 288230371856744448;
	mul.lo.s64 	%rd334, %rd330, 805306368;
	mul.lo.s64 	%rd335, %rd19, %rd326;
	mul.lo.s64 	%rd336, %rd327, %rd20;
	shr.u64 	%rd337, %rd336, 58;
	and.b64  	%rd338, %rd336, 288230376151711743;
	shl.b64 	%rd339, %rd337, 29;
	add.s64 	%rd340, %rd339, %rd338;
	shl.b64 	%rd341, %rd337, 30;
	add.s64 	%rd342, %rd340, %rd341;
	setp.gt.u64 	%p30, %rd342, 288230374541099007;
	add.s64 	%rd343, %rd342, -288230374541099008;
	selp.b64 	%rd344, %rd343, %rd342, %p30;
	mad.lo.s64 	%rd345, %rd335, 144, %rd334;
	add.s64 	%rd346, %rd345, %rd333;
	mad.lo.s64 	%rd347, %rd331, -12, %rd346;
	add.s64 	%rd348, %rd347, %rd344;
	add.s64 	%rd349, %rd348, 288230374541099008;
	shr.u64 	%rd350, %rd349, 58;
	and.b64  	%rd351, %rd349, 288230376151711743;
	shl.b64 	%rd352, %rd350, 29;
	add.s64 	%rd353, %rd352, %rd351;
	shl.b64 	%rd354, %rd350, 30;
	add.s64 	%rd355, %rd353, %rd354;
	setp.gt.u64 	%p31, %rd355, 288230374541099007;
	add.s64 	%rd356, %rd355, -288230374541099008;
	selp.b64 	%rd357, %rd356, %rd355, %p31;
	setp.lt.u64 	%p32, %rd320, %rd357;
	add.s64 	%rd358, %rd320, 288230374541099008;
	selp.b64 	%rd359, %rd358, %rd320, %p32;
	sub.s64 	%rd854, %rd359, %rd357;
	mul.lo.s64 	%rd360, %rd285, %rd286;
	shl.b64 	%rd361, %rd360, 1;
	shr.u64 	%rd362, %rd360, 25;
	and.b64  	%rd363, %rd361, 67108862;
	shl.b64 	%rd364, %rd360, 33;
	and.b64  	%rd365, %rd364, 288230367561777152;
	mul.lo.s64 	%rd366, %rd297, %rd285;
	mul.lo.s64 	%rd367, %rd286, %rd286;
	shr.u64 	%rd368, %rd367, 58;
	and.b64  	%rd369, %rd367, 288230376151711743;
	shl.b64 	%rd370, %rd368, 29;
	add.s64 	%rd371, %rd370, %rd369;
	shl.b64 	%rd372, %rd368, 30;
	add.s64 	%rd373, %rd371, %rd372;
	setp.gt.u64 	%p33, %rd373, 288230374541099007;
	add.s64 	%rd374, %rd373, -288230374541099008;
	selp.b64 	%rd375, %rd374, %rd373, %p33;
	mad.lo.s64 	%rd376, %rd362, 805306368, %rd366;
	add.s64 	%rd377, %rd376, %rd365;
	mad.lo.s64 	%rd378, %rd363, -12, %rd377;
	add.s64 	%rd379, %rd378, %rd375;
	add.s64 	%rd380, %rd379, 288230374541099008;
	shr.u64 	%rd381, %rd380, 58;
	and.b64  	%rd382, %rd380, 288230376151711743;
	shl.b64 	%rd383, %rd381, 29;
	add.s64 	%rd384, %rd383, %rd382;
	shl.b64 	%rd385, %rd381, 30;
	add.s64 	%rd386, %rd384, %rd385;
	setp.gt.u64 	%p34, %rd386, 288230374541099007;
	add.s64 	%rd387, %rd386, -288230374541099008;
	selp.b64 	%rd388, %rd387, %rd386, %p34;
	shl.b64 	%rd389, %rd326, 1;
	shr.u64 	%rd390, %rd326, 25;
	and.b64  	%rd391, %rd389, 67108862;
	shl.b64 	%rd392, %rd326, 33;
	and.b64  	%rd393, %rd392, 288230367561777152;
	shl.b64 	%rd394, %rd323, 1;
	add.s64 	%rd395, %rd394, -8589934568;
	selp.b64 	%rd396, %rd395, %rd394, %p29;
	shr.u64 	%rd397, %rd396, 58;
	and.b64  	%rd398, %rd396, 288230376151711742;
	shl.b64 	%rd399, %rd397, 29;
	add.s64 	%rd400, %rd399, %rd398;
	shl.b64 	%rd401, %rd397, 30;
	add.s64 	%rd402, %rd400, %rd401;
	setp.gt.u64 	%p35, %rd402, 288230374541099007;
	add.s64 	%rd403, %rd402, -288230374541099008;
	selp.b64 	%rd404, %rd403, %rd402, %p35;
	mad.lo.s64 	%rd405, %rd390, 805306368, %rd393;
	mad.lo.s64 	%rd406, %rd391, -12, %rd405;
	add.s64 	%rd407, %rd406, %rd404;
	add.s64 	%rd408, %rd407, 288230374541099008;
	shr.u64 	%rd409, %rd408, 58;
	and.b64  	%rd410, %rd408, 288230376151711742;
	shl.b64 	%rd411, %rd409, 29;
	add.s64 	%rd412, %rd411, %rd410;
	shl.b64 	%rd413, %rd409, 30;
	add.s64 	%rd414, %rd412, %rd413;
	setp.gt.u64 	%p36, %rd414, 288230374541099007;
	add.s64 	%rd415, %rd414, -288230374541099008;
	selp.b64 	%rd416, %rd415, %rd414, %p36;
	setp.lt.u64 	%p37, %rd388, %rd416;
	add.s64 	%rd417, %rd388, 288230374541099008;
	selp.b64 	%rd418, %rd417, %rd388, %p37;
	sub.s64 	%rd852, %rd418, %rd416;
	mul.lo.s64 	%rd419, %rd326, %rd327;
	shl.b64 	%rd420, %rd419, 1;
	shr.u64 	%rd421, %rd419, 25;
	and.b64  	%rd422, %rd420, 67108862;
	shl.b64 	%rd423, %rd419, 33;
	and.b64  	%rd424, %rd423, 288230367561777152;
	mul.lo.s64 	%rd425, %rd421, 805306368;
	mul.lo.s64 	%rd426, %rd326, %rd326;
	mul.lo.s64 	%rd427, %rd327, %rd327;
	shr.u64 	%rd428, %rd427, 58;
	and.b64  	%rd429, %rd427, 288230376151711743;
	shl.b64 	%rd430, %rd428, 29;
	add.s64 	%rd431, %rd430, %rd429;
	shl.b64 	%rd432, %rd428, 30;
	add.s64 	%rd433, %rd431, %rd432;
	setp.gt.u64 	%p38, %rd433, 288230374541099007;
	add.s64 	%rd434, %rd433, -288230374541099008;
	selp.b64 	%rd435, %rd434, %rd433, %p38;
	mad.lo.s64 	%rd436, %rd426, 144, %rd425;
	add.s64 	%rd437, %rd436, %rd424;
	mad.lo.s64 	%rd438, %rd422, -12, %rd437;
	add.s64 	%rd439, %rd438, %rd435;
	add.s64 	%rd440, %rd439, 288230374541099008;
	shr.u64 	%rd441, %rd440, 58;
	and.b64  	%rd442, %rd440, 288230376151711743;
	shl.b64 	%rd443, %rd441, 29;
	add.s64 	%rd444, %rd443, %rd442;
	shl.b64 	%rd445, %rd441, 30;
	add.s64 	%rd446, %rd444, %rd445;
	setp.gt.u64 	%p39, %rd446, 288230374541099007;
	add.s64 	%rd447, %rd446, -288230374541099008;
	selp.b64 	%rd851, %rd447, %rd446, %p39;
	add.s64 	%rd850, %rd850, 1;
	setp.ne.s64 	%p40, %rd850, %rd840;
	@%p40 bra 	$L__BB2_8;
$L__BB2_9:
	shr.u64 	%rd843, %rd8, 1;
	add.s64 	%rd840, %rd840, 1;
	setp.gt.u64 	%p41, %rd8, 1;
	@%p41 bra 	$L__BB2_2;
$L__BB2_10:
	mov.u32 	%r16, %tid.x;
	shl.b32 	%r17, %r16, 3;
	mov.u32 	%r18, _ZZ35gq58x1_kernel_generate_array_doubleP12gq58x1_statePdPlE2xP;
	add.s32 	%r19, %r18, %r17;
	st.shared.u64 	[%r19], %rd842;
	add.s64 	%rd859, %rd2, 1;
	setp.eq.s64 	%p42, %rd859, 0;
	@%p42 bra 	$L__BB2_20;
	mov.b64 	%rd856, 0;
$L__BB2_12:
	mov.u64 	%rd38, %rd859;
	mov.u64 	%rd37, %rd858;
	mov.u64 	%rd36, %rd870;
	and.b64  	%rd449, %rd38, 1;
	setp.eq.b64 	%p43, %rd449, 1;
	not.pred 	%p44, %p43;
	@%p44 bra 	$L__BB2_19;
	setp.eq.s64 	%p45, %rd856, 0;
	mov.u64 	%rd858, %rd36;
	@%p45 bra 	$L__BB2_16;
	mov.b64 	%rd863, 8;
	mov.b64 	%rd862, 48;
	mov.u64 	%rd860, %rd856;
	mov.u64 	%rd858, %rd36;
$L__BB2_15:
	shr.u64 	%rd452, %rd863, 32;
	shr.u64 	%rd453, %rd858, 32;
	and.b64  	%rd454, %rd863, 4294967295;
	mad.lo.s64 	%rd455, %rd452, 12, %rd454;
	and.b64  	%rd456, %rd858, 4294967295;
	mad.lo.s64 	%rd457, %rd453, 12, %rd456;
	setp.gt.u64 	%p46, %rd455, 4294967295;
	add.s64 	%rd458, %rd455, -4294967284;
	selp.u64 	%rd459, 1, 0, %p46;
	add.s64 	%rd460, %rd452, %rd459;
	selp.b64 	%rd461, %rd458, %rd455, %p46;
	setp.gt.u64 	%p47, %rd457, 4294967295;
	add.s64 	%rd462, %rd457, -4294967284;
	selp.u64 	%rd463, 1, 0, %p47;
	add.s64 	%rd464, %rd453, %rd463;
	selp.b64 	%rd465, %rd462, %rd457, %p47;
	mul.lo.s64 	%rd466, %rd465, %rd460;
	mad.lo.s64 	%rd467, %rd464, %rd461, %rd466;
	shr.u64 	%rd468, %rd467, 26;
	and.b64  	%rd469, %rd467, 67108863;
	shl.b64 	%rd470, %rd467, 32;
	and.b64  	%rd471, %rd470, 288230371856744448;
	mul.lo.s64 	%rd472, %rd460, 144;
	mul.lo.s64 	%rd473, %rd472, %rd464;
	mul.lo.s64 	%rd474, %rd465, %rd461;
	shr.u64 	%rd475, %rd474, 58;
	and.b64  	%rd476, %rd474, 288230376151711743;
	shl.b64 	%rd477, %rd475, 29;
	add.s64 	%rd478, %rd477, %rd476;
	shl.b64 	%rd479, %rd475, 30;
	add.s64 	%rd480, %rd478, %rd479;
	setp.gt.u64 	%p48, %rd480, 288230374541099007;
	add.s64 	%rd481, %rd480, -288230374541099008;
	selp.b64 	%rd482, %rd481, %rd480, %p48;
	mad.lo.s64 	%rd483, %rd468, 805306368, %rd473;
	add.s64 	%rd484, %rd483, %rd471;
	mad.lo.s64 	%rd485, %rd469, -12, %rd484;
	add.s64 	%rd486, %rd485, %rd482;
	add.s64 	%rd487, %rd486, 288230374541099008;
	shr.u64 	%rd488, %rd487, 58;
	and.b64  	%rd489, %rd487, 288230376151711743;
	shl.b64 	%rd490, %rd488, 29;
	add.s64 	%rd491, %rd490, %rd489;
	shl.b64 	%rd492, %rd488, 30;
	add.s64 	%rd493, %rd491, %rd492;
	setp.gt.u64 	%p49, %rd493, 288230374541099007;
	add.s64 	%rd494, %rd493, -288230374541099008;
	selp.b64 	%rd495, %rd494, %rd493, %p49;
	shr.u64 	%rd496, %rd862, 32;
	and.b64  	%rd497, %rd862, 4294967295;
	mad.lo.s64 	%rd498, %rd496, 12, %rd497;
	setp.gt.u64 	%p50, %rd498, 4294967295;
	add.s64 	%rd499, %rd498, -4294967284;
	selp.u64 	%rd500, 1, 0, %p50;
	add.s64 	%rd501, %rd496, %rd500;
	selp.b64 	%rd502, %rd499, %rd498, %p50;
	shr.u64 	%rd503, %rd37, 32;
	and.b64  	%rd504, %rd37, 4294967295;
	mad.lo.s64 	%rd505, %rd503, 12, %rd504;
	setp.gt.u64 	%p51, %rd505, 4294967295;
	add.s64 	%rd506, %rd505, -4294967284;
	selp.b64 	%rd507, %rd506, %rd505, %p51;
	selp.u64 	%rd508, 1, 0, %p51;
	add.s64 	%rd509, %rd503, %rd508;
	mul.lo.s64 	%rd510, %rd502, %rd509;
	mad.lo.s64 	%rd511, %rd501, %rd507, %rd510;
	shr.u64 	%rd512, %rd511, 26;
	and.b64  	%rd513, %rd511, 67108863;
	shl.b64 	%rd514, %rd511, 32;
	and.b64  	%rd515, %rd514, 288230371856744448;
	mul.lo.s64 	%rd516, %rd512, 805306368;
	mul.lo.s64 	%rd517, %rd509, %rd501;
	mul.lo.s64 	%rd518, %rd502, %rd507;
	shr.u64 	%rd519, %rd518, 58;
	and.b64  	%rd520, %rd518, 288230376151711743;
	shl.b64 	%rd521, %rd519, 29;
	add.s64 	%rd522, %rd521, %rd520;
	shl.b64 	%rd523, %rd519, 30;
	add.s64 	%rd524, %rd522, %rd523;
	setp.gt.u64 	%p52, %rd524, 288230374541099007;
	add.s64 	%rd525, %rd524, -288230374541099008;
	selp.b64 	%rd526, %rd525, %rd524, %p52;
	mad.lo.s64 	%rd527, %rd517, 144, %rd516;
	add.s64 	%rd528, %rd527, %rd515;
	mad.lo.s64 	%rd529, %rd513, -12, %rd528;
	add.s64 	%rd530, %rd529, %rd526;
	add.s64 	%rd531, %rd530, 288230374541099008;
	shr.u64 	%rd532, %rd531, 58;
	and.b64  	%rd533, %rd531, 288230376151711743;
	shl.b64 	%rd534, %rd532, 29;
	add.s64 	%rd535, %rd534, %rd533;
	shl.b64 	%rd536, %rd532, 30;
	add.s64 	%rd537, %rd535, %rd536;
	setp.gt.u64 	%p53, %rd537, 288230374541099007;
	add.s64 	%rd538, %rd537, -288230374541099008;
	selp.b64 	%rd539, %rd538, %rd537, %p53;
	setp.lt.u64 	%p54, %rd495, %rd539;
	add.s64 	%rd540, %rd495, 288230374541099008;
	selp.b64 	%rd541, %rd540, %rd495, %p54;
	sub.s64 	%rd858, %rd541, %rd539;
	mul.lo.s64 	%rd542, %rd460, %rd461;
	shl.b64 	%rd543, %rd542, 1;
	shr.u64 	%rd544, %rd542, 25;
	and.b64  	%rd545, %rd543, 67108862;
	shl.b64 	%rd546, %rd542, 33;
	and.b64  	%rd547, %rd546, 288230367561777152;
	mul.lo.s64 	%rd548, %rd472, %rd460;
	mul.lo.s64 	%rd549, %rd461, %rd461;
	shr.u64 	%rd550, %rd549, 58;
	and.b64  	%rd551, %rd549, 288230376151711743;
	shl.b64 	%rd552, %rd550, 29;
	add.s64 	%rd553, %rd552, %rd551;
	shl.b64 	%rd554, %rd550, 30;
	add.s64 	%rd555, %rd553, %rd554;
	setp.gt.u64 	%p55, %rd555, 288230374541099007;
	add.s64 	%rd556, %rd555, -288230374541099008;
	selp.b64 	%rd557, %rd556, %rd555, %p55;
	mad.lo.s64 	%rd558, %rd544, 805306368, %rd548;
	add.s64 	%rd559, %rd558, %rd547;
	mad.lo.s64 	%rd560, %rd545, -12, %rd559;
	add.s64 	%rd561, %rd560, %rd557;
	add.s64 	%rd562, %rd561, 288230374541099008;
	shr.u64 	%rd563, %rd562, 58;
	and.b64  	%rd564, %rd562, 288230376151711743;
	shl.b64 	%rd565, %rd563, 29;
	add.s64 	%rd566, %rd565, %rd564;
	shl.b64 	%rd567, %rd563, 30;
	add.s64 	%rd568, %rd566, %rd567;
	setp.gt.u64 	%p56, %rd568, 288230374541099007;
	add.s64 	%rd569, %rd568, -288230374541099008;
	selp.b64 	%rd570, %rd569, %rd568, %p56;
	shl.b64 	%rd571, %rd501, 1;
	shr.u64 	%rd572, %rd501, 25;
	and.b64  	%rd573, %rd571, 67108862;
	shl.b64 	%rd574, %rd501, 33;
	and.b64  	%rd575, %rd574, 288230367561777152;
	shl.b64 	%rd576, %rd498, 1;
	add.s64 	%rd577, %rd576, -8589934568;
	selp.b64 	%rd578, %rd577, %rd576, %p50;
	shr.u64 	%rd579, %rd578, 58;
	and.b64  	%rd580, %rd578, 288230376151711742;
	shl.b64 	%rd581, %rd579, 29;
	add.s64 	%rd582, %rd581, %rd580;
	shl.b64 	%rd583, %rd579, 30;
	add.s64 	%rd584, %rd582, %rd583;
	setp.gt.u64 	%p57, %rd584, 288230374541099007;
	add.s64 	%rd585, %rd584, -288230374541099008;
	selp.b64 	%rd586, %rd585, %rd584, %p57;
	mad.lo.s64 	%rd587, %rd572, 805306368, %rd575;
	mad.lo.s64 	%rd588, %rd573, -12, %rd587;
	add.s64 	%rd589, %rd588, %rd586;
	add.s64 	%rd590, %rd589, 288230374541099008;
	shr.u64 	%rd591, %rd590, 58;
	and.b64  	%rd592, %rd590, 288230376151711742;
	shl.b64 	%rd593, %rd591, 29;
	add.s64 	%rd594, %rd593, %rd592;
	shl.b64 	%rd595, %rd591, 30;
	add.s64 	%rd596, %rd594, %rd595;
	setp.gt.u64 	%p58, %rd596, 288230374541099007;
	add.s64 	%rd597, %rd596, -288230374541099008;
	selp.b64 	%rd598, %rd597, %rd596, %p58;
	setp.lt.u64 	%p59, %rd570, %rd598;
	add.s64 	%rd599, %rd570, 288230374541099008;
	selp.b64 	%rd600, %rd599, %rd570, %p59;
	sub.s64 	%rd863, %rd600, %rd598;
	mul.lo.s64 	%rd601, %rd501, %rd502;
	shl.b64 	%rd602, %rd601, 1;
	shr.u64 	%rd603, %rd601, 25;
	and.b64  	%rd604, %rd602, 67108862;
	shl.b64 	%rd605, %rd601, 33;
	and.b64  	%rd606, %rd605, 288230367561777152;
	mul.lo.s64 	%rd607, %rd603, 805306368;
	mul.lo.s64 	%rd608, %rd501, %rd501;
	mul.lo.s64 	%rd609, %rd502, %rd502;
	shr.u64 	%rd610, %rd609, 58;
	and.b64  	%rd611, %rd609, 288230376151711743;
	shl.b64 	%rd612, %rd610, 29;
	add.s64 	%rd613, %rd612, %rd611;
	shl.b64 	%rd614, %rd610, 30;
	add.s64 	%rd615, %rd613, %rd614;
	setp.gt.u64 	%p60, %rd615, 288230374541099007;
	add.s64 	%rd616, %rd615, -288230374541099008;
	selp.b64 	%rd617, %rd616, %rd615, %p60;
	mad.lo.s64 	%rd618, %rd608, 144, %rd607;
	add.s64 	%rd619, %rd618, %rd606;
	mad.lo.s64 	%rd620, %rd604, -12, %rd619;
	add.s64 	%rd621, %rd620, %rd617;
	add.s64 	%rd622, %rd621, 288230374541099008;
	shr.u64 	%rd623, %rd622, 58;
	and.b64  	%rd624, %rd622, 288230376151711743;
	shl.b64 	%rd625, %rd623, 29;
	add.s64 	%rd626, %rd625, %rd624;
	shl.b64 	%rd627, %rd623, 30;
	add.s64 	%rd628, %rd626, %rd627;
	setp.gt.u64 	%p61, %rd628, 288230374541099007;
	add.s64 	%rd629, %rd628, -288230374541099008;
	selp.b64 	%rd862, %rd629, %rd628, %p61;
	add.s64 	%rd860, %rd860, -1;
	setp.ne.s64 	%p62, %rd860, 0;
	@%p62 bra 	$L__BB2_15;
$L__BB2_16:
	setp.eq.s64 	%p63, %rd856, 0;
	sub.s64 	%rd630, 288230374541099008, %rd37;
	mad.lo.s64 	%rd631, %rd630, 6, %rd36;
	shl.b64 	%rd632, %rd631, 3;
	shr.u64 	%rd633, %rd632, 58;
	and.b64  	%rd634, %rd632, 288230376151711736;
	shl.b64 	%rd635, %rd633, 29;
	add.s64 	%rd636, %rd635, %rd634;
	shl.b64 	%rd637, %rd633, 30;
	add.s64 	%rd638, %rd636, %rd637;
	setp.gt.u64 	%p64, %rd638, 288230374541099007;
	add.s64 	%rd639, %rd638, -288230374541099008;
	selp.b64 	%rd870, %rd639, %rd638, %p64;
	@%p63 bra 	$L__BB2_19;
	shr.u64 	%rd643, %rd36, 32;
	and.b64  	%rd644, %rd36, 4294967295;
	mad.lo.s64 	%rd645, %rd643, 12, %rd644;
	setp.gt.u64 	%p65, %rd645, 4294967295;
	add.s64 	%rd646, %rd645, -4294967284;
	selp.u64 	%rd647, 1, 0, %p65;
	add.s64 	%rd49, %rd643, %rd647;
	selp.b64 	%rd50, %rd646, %rd645, %p65;
	mov.b64 	%rd868, 8;
	mov.b64 	%rd867, 48;
	mov.b64 	%rd866, 0;
$L__BB2_18:
	shr.u64 	%rd648, %rd868, 32;
	shr.u64 	%rd649, %rd870, 32;
	and.b64  	%rd650, %rd868, 4294967295;
	mad.lo.s64 	%rd651, %rd648, 12, %rd650;
	and.b64  	%rd652, %rd870, 4294967295;
	mad.lo.s64 	%rd653, %rd649, 12, %rd652;
	setp.gt.u64 	%p66, %rd651, 4294967295;
	add.s64 	%rd654, %rd651, -4294967284;
	selp.u64 	%rd655, 1, 0, %p66;
	add.s64 	%rd656, %rd648, %rd655;
	selp.b64 	%rd657, %rd654, %rd651, %p66;
	setp.gt.u64 	%p67, %rd653, 4294967295;
	add.s64 	%rd658, %rd653, -4294967284;
	selp.u64 	%rd659, 1, 0, %p67;
	add.s64 	%rd660, %rd649, %rd659;
	selp.b64 	%rd661, %rd658, %rd653, %p67;
	mul.lo.s64 	%rd662, %rd661, %rd656;
	mad.lo.s64 	%rd663, %rd660, %rd657, %rd662;
	shr.u64 	%rd664, %rd663, 26;
	and.b64  	%rd665, %rd663, 67108863;
	shl.b64 	%rd666, %rd663, 32;
	and.b64  	%rd667, %rd666, 288230371856744448;
	mul.lo.s64 	%rd668, %rd656, 144;
	mul.lo.s64 	%rd669, %rd668, %rd660;
	mul.lo.s64 	%rd670, %rd661, %rd657;
	shr.u64 	%rd671, %rd670, 58;
	and.b64  	%rd672, %rd670, 288230376151711743;
	shl.b64 	%rd673, %rd671, 29;
	add.s64 	%rd674, %rd673, %rd672;
	shl.b64 	%rd675, %rd671, 30;
	add.s64 	%rd676, %rd674, %rd675;
	setp.gt.u64 	%p68, %rd676, 288230374541099007;
	add.s64 	%rd677, %rd676, -288230374541099008;
	selp.b64 	%rd678, %rd677, %rd676, %p68;
	mad.lo.s64 	%rd679, %rd664, 805306368, %rd669;
	add.s64 	%rd680, %rd679, %rd667;
	mad.lo.s64 	%rd681, %rd665, -12, %rd680;
	add.s64 	%rd682, %rd681, %rd678;
	add.s64 	%rd683, %rd682, 288230374541099008;
	shr.u64 	%rd684, %rd683, 58;
	and.b64  	%rd685, %rd683, 288230376151711743;
	shl.b64 	%rd686, %rd684, 29;
	add.s64 	%rd687, %rd686, %rd685;
	shl.b64 	%rd688, %rd684, 30;
	add.s64 	%rd689, %rd687, %rd688;
	setp.gt.u64 	%p69, %rd689, 288230374541099007;
	add.s64 	%rd690, %rd689, -288230374541099008;
	selp.b64 	%rd691, %rd690, %rd689, %p69;
	shr.u64 	%rd692, %rd867, 32;
	and.b64  	%rd693, %rd867, 4294967295;
	mad.lo.s64 	%rd694, %rd692, 12, %rd693;
	setp.gt.u64 	%p70, %rd694, 4294967295;
	add.s64 	%rd695, %rd694, -4294967284;
	selp.u64 	%rd696, 1, 0, %p70;
	add.s64 	%rd697, %rd692, %rd696;
	selp.b64 	%rd698, %rd695, %rd694, %p70;
	mul.lo.s64 	%rd699, %rd698, %rd49;
	mad.lo.s64 	%rd700, %rd697, %rd50, %rd699;
	shr.u64 	%rd701, %rd700, 26;
	and.b64  	%rd702, %rd700, 67108863;
	shl.b64 	%rd703, %rd700, 32;
	and.b64  	%rd704, %rd703, 288230371856744448;
	mul.lo.s64 	%rd705, %rd701, 805306368;
	mul.lo.s64 	%rd706, %rd49, %rd697;
	mul.lo.s64 	%rd707, %rd698, %rd50;
	shr.u64 	%rd708, %rd707, 58;
	and.b64  	%rd709, %rd707, 288230376151711743;
	shl.b64 	%rd710, %rd708, 29;
	add.s64 	%rd711, %rd710, %rd709;
	shl.b64 	%rd712, %rd708, 30;
	add.s64 	%rd713, %rd711, %rd712;
	setp.gt.u64 	%p71, %rd713, 288230374541099007;
	add.s64 	%rd714, %rd713, -288230374541099008;
	selp.b64 	%rd715, %rd714, %rd713, %p71;
	mad.lo.s64 	%rd716, %rd706, 144, %rd705;
	add.s64 	%rd717, %rd716, %rd704;
	mad.lo.s64 	%rd718, %rd702, -12, %rd717;
	add.s64 	%rd719, %rd718, %rd715;
	add.s64 	%rd720, %rd719, 288230374541099008;
	shr.u64 	%rd721, %rd720, 58;
	and.b64  	%rd722, %rd720, 288230376151711743;
	shl.b64 	%rd723, %rd721, 29;
	add.s64 	%rd724, %rd723, %rd722;
	shl.b64 	%rd725, %rd721, 30;
	add.s64 	%rd726, %rd724, %rd725;
	setp.gt.u64 	%p72, %rd726, 288230374541099007;
	add.s64 	%rd727, %rd726, -288230374541099008;
	selp.b64 	%rd728, %rd727, %rd726, %p72;
	setp.lt.u64 	%p73, %rd691, %rd728;
	add.s64 	%rd729, %rd691, 288230374541099008;
	selp.b64 	%rd730, %rd729, %rd691, %p73;
	sub.s64 	%rd870, %rd730, %rd728;
	mul.lo.s64 	%rd731, %rd656, %rd657;
	shl.b64 	%rd732, %rd731, 1;
	shr.u64 	%rd733, %rd731, 25;
	and.b64  	%rd734, %rd732, 67108862;
	shl.b64 	%rd735, %rd731, 33;
	and.b64  	%rd736, %rd735, 288230367561777152;
	mul.lo.s64 	%rd737, %rd668, %rd656;
	mul.lo.s64 	%rd738, %rd657, %rd657;
	shr.u64 	%rd739, %rd738, 58;
	and.b64  	%rd740, %rd738, 288230376151711743;
	shl.b64 	%rd741, %rd739, 29;
	add.s64 	%rd742, %rd741, %rd740;
	shl.b64 	%rd743, %rd739, 30;
	add.s64 	%rd744, %rd742, %rd743;
	setp.gt.u64 	%p74, %rd744, 288230374541099007;
	add.s64 	%rd745, %rd744, -288230374541099008;
	selp.b64 	%rd746, %rd745, %rd744, %p74;
	mad.lo.s64 	%rd747, %rd733, 805306368, %rd737;
	add.s64 	%rd748, %rd747, %rd736;
	mad.lo.s64 	%rd749, %rd734, -12, %rd748;
	add.s64 	%rd750, %rd749, %rd746;
	add.s64 	%rd751, %rd750, 288230374541099008;
	shr.u64 	%rd752, %rd751, 58;
	and.b64  	%rd753, %rd751, 288230376151711743;
	shl.b64 	%rd754, %rd752, 29;
	add.s64 	%rd755, %rd754, %rd753;
	shl.b64 	%rd756, %rd752, 30;
	add.s64 	%rd757, %rd755, %rd756;
	setp.gt.u64 	%p75, %rd757, 288230374541099007;
	add.s64 	%rd758, %rd757, -288230374541099008;
	selp.b64 	%rd759, %rd758, %rd757, %p75;
	shl.b64 	%rd760, %rd697, 1;
	shr.u64 	%rd761, %rd697, 25;
	and.b64  	%rd762, %rd760, 67108862;
	shl.b64 	%rd763, %rd697, 33;
	and.b64  	%rd764, %rd763, 288230367561777152;
	shl.b64 	%rd765, %rd694, 1;
	add.s64 	%rd766, %rd765, -8589934568;
	selp.b64 	%rd767, %rd766, %rd765, %p70;
	shr.u64 	%rd768, %rd767, 58;
	and.b64  	%rd769, %rd767, 288230376151711742;
	shl.b64 	%rd770, %rd768, 29;
	add.s64 	%rd771, %rd770, %rd769;
	shl.b64 	%rd772, %rd768, 30;
	add.s64 	%rd773, %rd771, %rd772;
	setp.gt.u64 	%p76, %rd773, 288230374541099007;
	add.s64 	%rd774, %rd773, -288230374541099008;
	selp.b64 	%rd775, %rd774, %rd773, %p76;
	mad.lo.s64 	%rd776, %rd761, 805306368, %rd764;
	mad.lo.s64 	%rd777, %rd762, -12, %rd776;
	add.s64 	%rd778, %rd777, %rd775;
	add.s64 	%rd779, %rd778, 288230374541099008;
	shr.u64 	%rd780, %rd779, 58;
	and.b64  	%rd781, %rd779, 288230376151711742;
	shl.b64 	%rd782, %rd780, 29;
	add.s64 	%rd783, %rd782, %rd781;
	shl.b64 	%rd784, %rd780, 30;
	add.s64 	%rd785, %rd783, %rd784;
	setp.gt.u64 	%p77, %rd785, 288230374541099007;
	add.s64 	%rd786, %rd785, -288230374541099008;
	selp.b64 	%rd787, %rd786, %rd785, %p77;
	setp.lt.u64 	%p78, %rd759, %rd787;
	add.s64 	%rd788, %rd759, 288230374541099008;
	selp.b64 	%rd789, %rd788, %rd759, %p78;
	sub.s64 	%rd868, %rd789, %rd787;
	mul.lo.s64 	%rd790, %rd697, %rd698;
	shl.b64 	%rd791, %rd790, 1;
	shr.u64 	%rd792, %rd790, 25;
	and.b64  	%rd793, %rd791, 67108862;
	shl.b64 	%rd794, %rd790, 33;
	and.b64  	%rd795, %rd794, 288230367561777152;
	mul.lo.s64 	%rd796, %rd792, 805306368;
	mul.lo.s64 	%rd797, %rd697, %rd697;
	mul.lo.s64 	%rd798, %rd698, %rd698;
	shr.u64 	%rd799, %rd798, 58;
	and.b64  	%rd800, %rd798, 288230376151711743;
	shl.b64 	%rd801, %rd799, 29;
	add.s64 	%rd802, %rd801, %rd800;
	shl.b64 	%rd803, %rd799, 30;
	add.s64 	%rd804, %rd802, %rd803;
	setp.gt.u64 	%p79, %rd804, 288230374541099007;
	add.s64 	%rd805, %rd804, -288230374541099008;
	selp.b64 	%rd806, %rd805, %rd804, %p79;
	mad.lo.s64 	%rd807, %rd797, 144, %rd796;
	add.s64 	%rd808, %rd807, %rd795;
	mad.lo.s64 	%rd809, %rd793, -12, %rd808;
	add.s64 	%rd810, %rd809, %rd806;
	add.s64 	%rd811, %rd810, 288230374541099008;
	shr.u64 	%rd812, %rd811, 58;
	and.b64  	%rd813, %rd811, 288230376151711743;
	shl.b64 	%rd814, %rd812, 29;
	add.s64 	%rd815, %rd814, %rd813;
	shl.b64 	%rd816, %rd812, 30;
	add.s64 	%rd817, %rd815, %rd816;
	setp.gt.u64 	%p80, %rd817, 288230374541099007;
	add.s64 	%rd818, %rd817, -288230374541099008;
	selp.b64 	%rd867, %rd818, %rd817, %p80;
	add.s64 	%rd866, %rd866, 1;
	setp.ne.s64 	%p81, %rd866, %rd856;
	@%p81 bra 	$L__BB2_18;
$L__BB2_19:
	shr.u64 	%rd859, %rd38, 1;
	add.s64 	%rd856, %rd856, 1;
	setp.gt.u64 	%p82, %rd38, 1;
	@%p82 bra 	$L__BB2_12;
$L__BB2_20:
	mov.u32 	%r21, _ZZ35gq58x1_kernel_generate_array_doubleP12gq58x1_statePdPlE2xN;
	add.s32 	%r2, %r21, %r17;
	st.shared.u64 	[%r2], %rd858;
	setp.lt.s64 	%p83, %rd1, 1;
	@%p83 bra 	$L__BB2_29;
	ld.param.u64 	%rd838, [_Z35gq58x1_kernel_generate_array_doubleP12gq58x1_statePdPl_param_1];
	and.b32  	%r3, %r16, 31;
	mov.b32 	%r23, 1;
	shl.b32 	%r4, %r23, %r3;
	shl.b32 	%r24, %r16, 2;
	mov.u32 	%r25, _ZZ35gq58x1_kernel_generate_array_doubleP12gq58x1_statePdPlE1a;
	add.s32 	%r5, %r25, %r24;
	and.b32  	%r6, %r16, 3;
	and.b32  	%r7, %r16, 15;
	cvta.to.global.u64 	%rd64, %rd838;
	mov.b32 	%r48, 0;
	mov.b64 	%rd872, 0;
$L__BB2_22:
	setp.ne.s32 	%p84, %r6, 0;
	ld.shared.u64 	%rd820, [%r2];
	shl.b32 	%r27, %r16, 3;
	mov.u32 	%r28, _ZZ35gq58x1_kernel_generate_array_doubleP12gq58x1_statePdPlE2xP;
	add.s32 	%r29, %r28, %r27;
	ld.shared.u64 	%rd821, [%r29];
	sub.s64 	%rd822, 288230374541099008, %rd821;
	mad.lo.s64 	%rd823, %rd822, 6, %rd820;
	shl.b64 	%rd824, %rd823, 3;
	shr.u64 	%rd825, %rd824, 58;
	and.b64  	%rd826, %rd824, 288230376151711736;
	shl.b64 	%rd827, %rd825, 29;
	add.s64 	%rd828, %rd827, %rd826;
	shl.b64 	%rd829, %rd825, 30;
	add.s64 	%rd830, %rd828, %rd829;
	setp.gt.u64 	%p85, %rd830, 288230374541099007;
	add.s64 	%rd831, %rd830, -288230374541099008;
	selp.b64 	%rd832, %rd831, %rd830, %p85;
	st.shared.u64 	[%r29], %rd820;
	st.shared.u64 	[%r2], %rd832;
	setp.lt.u64 	%p86, %rd832, 144115187270549504;
	selp.b32 	%r30, 0, %r4, %p86;
	st.shared.u32 	[%r5], %r30;
	bar.sync 	0;
	@%p84 bra 	$L__BB2_24;
	ld.shared.u32 	%r31, [%r5];
	ld.shared.u32 	%r32, [%r5+4];
	add.s32 	%r33, %r32, %r31;
	ld.shared.u32 	%r34, [%r5+8];
	add.s32 	%r35, %r33, %r34;
	ld.shared.u32 	%r36, [%r5+12];
	add.s32 	%r37, %r35, %r36;
	st.shared.u32 	[%r5], %r37;
$L__BB2_24:
	setp.ne.s32 	%p87, %r7, 0;
	bar.sync 	0;
	@%p87 bra 	$L__BB2_26;
	ld.shared.u32 	%r38, [%r5];
	ld.shared.u32 	%r39, [%r5+16];
	add.s32 	%r40, %r39, %r38;
	ld.shared.u32 	%r41, [%r5+32];
	add.s32 	%r42, %r40, %r41;
	ld.shared.u32 	%r43, [%r5+48];
	add.s32 	%r44, %r42, %r43;
	st.shared.u32 	[%r5], %r44;
$L__BB2_26:
	setp.ne.s32 	%p88, %r3, 0;
	bar.sync 	0;
	@%p88 bra 	$L__BB2_28;
	ld.shared.u32 	%r45, [%r5];
	ld.shared.u32 	%r46, [%r5+64];
	add.s32 	%r47, %r46, %r45;
	cvt.rn.f64.u32 	%fd1, %r47;
	mul.f64 	%fd2, %fd1, 0d3DF0000000000000;
	add.s64 	%rd833, %rd872, %rd2;
	shl.b64 	%rd834, %rd833, 3;
	add.s64 	%rd835, %rd64, %rd834;
	st.global.f64 	[%rd835], %fd2;
$L__BB2_28:
	ld.param.u64 	%rd839, [_Z35gq58x1_kernel_generate_array_doubleP12gq58x1_statePdPl_param_2];
	add.s32 	%r48, %r48, 1;
	cvt.u64.u32 	%rd872, %r48;
	cvta.to.global.u64 	%rd836, %rd839;
	ld.global.u64 	%rd837, [%rd836];
	setp.gt.s64 	%p89, %rd837, %rd872;
	@%p89 bra 	$L__BB2_22;
$L__BB2_29:
	ret;

}


// ===== COMPILED SASS (sm_100) =====

	.target	sm_100

	.elftype	@"ET_EXEC"


//--------------------- .note.nv.tkinfo           --------------------------
	.section	.note.nv.tkinfo,"",@"SHT_NOTE"
	.sectionflags	@"SHF_NOTE_NV_TKINFO"
	.tkinfo
        /*0018*/ 	.word	0x00000002
        /*0030*/ 	.string	""
        /*0030*/ 	.string	"ptxas"
        /*0030*/ 	.string	"Cuda compilation tools, release 13.0, V13.0.88"
        /*0030*/ 	.string	"Build cuda_13.0.r13.0/compiler.36424714_0"
        /*0030*/ 	.string	"-arch sm_100 -m 64 "



//--------------------- .note.nv.cuinfo           --------------------------
	.section	.note.nv.cuinfo,"",@"SHT_NOTE"
	.sectionflags	@"SHF_NOTE_NV_CUINFO"
        /*0018*/ 	.short	0x0002
        /*001a*/ 	.short	0x0064
        /*001c*/ 	.short	0x0082
	.zero		2


//--------------------- .nv.info                  --------------------------
	.section	.nv.info,"",@"SHT_CUDA_INFO"
	.align	4


	//----- nvinfo : EIATTR_REGCOUNT
	.align		4
        /*0000*/ 	.byte	0x04, 0x2f
        /*0002*/ 	.short	(.L_1 - .L_0)
	.align		4
.L_0:
        /*0004*/ 	.word	index@(_Z28gq58x1_kernel_generate_arrayP12gq58x1_statePjPl)
        /*0008*/ 	.word	0x00000030


	//----- nvinfo : EIATTR_FRAME_SIZE
	.align		4
.L_1:
        /*000c*/ 	.byte	0x04, 0x11
        /*000e*/ 	.short	(.L_3 - .L_2)
	.align		4
.L_2:
        /*0010*/ 	.word	index@(_Z28gq58x1_kernel_generate_arrayP12gq58x1_statePjPl)
        /*0014*/ 	.word	0x00000000


	//----- nvinfo : EIATTR_REGCOUNT
	.align		4
.L_3:
        /*0018*/ 	.byte	0x04, 0x2f
        /*001a*/ 	.short	(.L_5 - .L_4)
	.align		4
.L_4:
        /*001c*/ 	.word	index@(_Z34gq58x1_kernel_generate_array_floatP12gq58x1_statePfPl)
        /*0020*/ 	.word	0x00000030


	//----- nvinfo : EIATTR_FRAME_SIZE
	.align		4
.L_5:
        /*0024*/ 	.byte	0x04, 0x11
        /*0026*/ 	.short	(.L_7 - .L_6)
	.align		4
.L_6:
        /*0028*/ 	.word	index@(_Z34gq58x1_kernel_generate_array_floatP12gq58x1_statePfPl)
        /*002c*/ 	.word	0x00000000


	//----- nvinfo : EIATTR_REGCOUNT
	.align		4
.L_7:
        /*0030*/ 	.byte	0x04, 0x2f
        /*0032*/ 	.short	(.L_9 - .L_8)
	.align		4
.L_8:
        /*0034*/ 	.word	index@(_Z35gq58x1_kernel_generate_array_doubleP12gq58x1_statePdPl)
        /*0038*/ 	.word	0x00000030


	//----- nvinfo : EIATTR_FRAME_SIZE
	.align		4
.L_9:
        /*003c*/ 	.byte	0x04, 0x11
        /*003e*/ 	.short	(.L_11 - .L_10)
	.align		4
.L_10:
        /*0040*/ 	.word	index@(_Z35gq58x1_kernel_generate_array_doubleP12gq58x1_statePdPl)
        /*0044*/ 	.word	0x00000000


	//----- nvinfo : EIATTR_MIN_STACK_SIZE
	.align		4
.L_11:
        /*0048*/ 	.byte	0x04, 0x12
        /*004a*/ 	.short	(.L_13 - .L_12)
	.align		4
.L_12:
        /*004c*/ 	.word	index@(_Z35gq58x1_kernel_generate_array_doubleP12gq58x1_statePdPl)
        /*0050*/ 	.word	0x00000000


	//----- nvinfo : EIATTR_MIN_STACK_SIZE
	.align		4
.L_13:
        /*0054*/ 	.byte	0x04, 0x12
        /*0056*/ 	.short	(.L_15 - .L_14)
	.align		4
.L_14:
        /*0058*/ 	.word	index@(_Z34gq58x1_kernel_generate_array_floatP12gq58x1_statePfPl)
        /*005c*/ 	.word	0x00000000


	//----- nvinfo : EIATTR_MIN_STACK_SIZE
	.align		4
.L_15:
        /*0060*/ 	.byte	0x04, 0x12
        /*0062*/ 	.short	(.L_17 - .L_16)
	.align		4
.L_16:
        /*0064*/ 	.word	index@(_Z28gq58x1_kernel_generate_arrayP12gq58x1_statePjPl)
        /*0068*/ 	.word	0x00000000
.L_17:


//--------------------- .nv.compat                --------------------------
	.section	.nv.compat,"",@"SHT_CUDA_COMPAT_INFO"
	.align	4
        /*0000*/ 	.byte	0x02, 0x09, 0x00, 0x00, 0x02, 0x02, 0x01, 0x00, 0x02, 0x05, 0x05, 0x00, 0x03, 0x07, 0x01, 0x01
        /*0010*/ 	.byte	0x02, 0x03, 0x00, 0x00, 0x02, 0x06, 0x01, 0x00, 0x04, 0x0b, 0x08, 0x00, 0x01, 0x00, 0x00, 0x00
        /*0020*/ 	.byte	0x00, 0x00, 0x00, 0x00


//--------------------- .nv.info._Z35gq58x1_kernel_generate_array_doubleP12gq58x1_statePdPl --------------------------
	.section	.nv.info._Z35gq58x1_kernel_generate_array_doubleP12gq58x1_statePdPl,"",@"SHT_CUDA_INFO"
	.sectionflags	@""
	.align	4


	//----- nvinfo : EIATTR_CUDA_API_VERSION
	.align		4
        /*0000*/ 	.byte	0x04, 0x37
        /*0002*/ 	.short	(.L_19 - .L_18)
.L_18:
        /*0004*/ 	.word	0x00000082


	//----- nvinfo : EIATTR_KPARAM_INFO
	.align		4
.L_19:
        /*0008*/ 	.byte	0x04, 0x17
        /*000a*/ 	.short	(.L_21 - .L_20)
.L_20:
        /*000c*/ 	.word	0x00000000
        /*0010*/ 	.short	0x0002
        /*0012*/ 	.short	0x0010
        /*0014*/ 	.byte	0x00, 0xf5, 0x21, 0x00


	//----- nvinfo : EIATTR_KPARAM_INFO
	.align		4
.L_21:
        /*0018*/ 	.byte	0x04, 0x17
        /*001a*/ 	.short	(.L_23 - .L_22)
.L_22:
        /*001c*/ 	.word	0x00000000
        /*0020*/ 	.short	0x0001
        /*0022*/ 	.short	0x0008
        /*0024*/ 	.byte	0x00, 0xf5, 0x21, 0x00


	//----- nvinfo : EIATTR_KPARAM_INFO
	.align		4
.L_23:
        /*0028*/ 	.byte	0x04, 0x17
        /*002a*/ 	.short	(.L_25 - .L_24)
.L_24:
        /*002c*/ 	.word	0x00000000
        /*0030*/ 	.short	0x0000
        /*0032*/ 	.short	0x0000
        /*0034*/ 	.byte	0x00, 0xf5, 0x21, 0x00


	//----- nvinfo : EIATTR_SPARSE_MMA_MASK
	.align		4
.L_25:
        /*0038*/ 	.byte	0x03, 0x50
        /*003a*/ 	.short	0x0000


	//----- nvinfo : EIATTR_MAXREG_COUNT
	.align		4
        /*003c*/ 	.byte	0x03, 0x1b
        /*003e*/ 	.short	0x00ff


	//----- nvinfo : EIATTR_NUM_BARRIERS
	.align		4
        /*0040*/ 	.byte	0x02, 0x4c
        /*0042*/ 	.byte	0x01
	.zero		1


	//----- nvinfo : EIATTR_MERCURY_ISA_VERSION
	.align		4
        /*0044*/ 	.byte	0x03, 0x5f
        /*0046*/ 	.short	0x0101


	//----- nvinfo : EIATTR_VRC_CTA_INIT_COUNT
	.align		4
        /*0048*/ 	.byte	0x02, 0x4a
	.zero		1
	.zero		1


	//----- nvinfo : EIATTR_EXIT_INSTR_OFFSETS
	.align		4
        /*004c*/ 	.byte	0x04, 0x1c
        /*004e*/ 	.short	(.L_27 - .L_26)


	//   ....[0]....
.L_26:
        /*0050*/ 	.word	0x00005df0


	//   ....[1]....
        /*0054*/ 	.word	0x00006300


	//----- nvinfo : EIATTR_CRS_STACK_SIZE
	.align		4
.L_27:
        /*0058*/ 	.byte	0x04, 0x1e
        /*005a*/ 	.short	(.L_29 - .L_28)
.L_28:
        /*005c*/ 	.word	0x00000000


	//----- nvinfo : EIATTR_CBANK_PARAM_SIZE
	.align		4
.L_29:
        /*0060*/ 	.byte	0x03, 0x19
        /*0062*/ 	.short	0x0018


	//----- nvinfo : EIATTR_PARAM_CBANK
	.align		4
        /*0064*/ 	.byte	0x04, 0x0a
        /*0066*/ 	.short	(.L_31 - .L_30)
	.align		4
.L_30:
        /*0068*/ 	.word	index@(.nv.constant0._Z35gq58x1_kernel_generate_array_doubleP12gq58x1_statePdPl)
        /*006c*/ 	.short	0x0380
        /*006e*/ 	.short	0x0018


	//----- nvinfo : EIATTR_SW_WAR
	.align		4
.L_31:
        /*0070*/ 	.byte	0x04, 0x36
        /*0072*/ 	.short	(.L_33 - .L_32)
.L_32:
        /*0074*/ 	.word	0x00000008
.L_33:


//--------------------- .nv.info._Z34gq58x1_kernel_generate_array_floatP12gq58x1_statePfPl --------------------------
	.section	.nv.info._Z34gq58x1_kernel_generate_array_floatP12gq58x1_statePfPl,"",@"SHT_CUDA_INFO"
	.sectionflags	@""
	.align	4


	//----- nvinfo : EIATTR_CUDA_API_VERSION
	.align		4
        /*0000*/ 	.byte	0x04, 0x37
        /*0002*/ 	.short	(.L_35 - .L_34)
.L_34:
        /*0004*/ 	.word	0x00000082


	//----- nvinfo : EIATTR_KPARAM_INFO
	.align		4
.L_35:
        /*0008*/ 	.byte	0x04, 0x17
        /*000a*/ 	.short	(.L_37 - .L_36)
.L_36:
        /*000c*/ 	.word	0x00000000
        /*0010*/ 	.short	0x0002
        /*0012*/ 	.short	0x0010
        /*0014*/ 	.byte	0x00, 0xf5, 0x21, 0x00


	//----- nvinfo : EIATTR_KPARAM_INFO
	.align		4
.L_37:
        /*0018*/ 	.byte	0x04, 0x17
        /*001a*/ 	.short	(.L_39 - .L_38)
.L_38:
        /*001c*/ 	.word	0x00000000
        /*0020*/ 	.short	0x0001
        /*0022*/ 	.short	0x0008
        /*0024*/ 	.byte	0x00, 0xf5, 0x21, 0x00


	//----- nvinfo : EIATTR_KPARAM_INFO
	.align		4
.L_39:
        /*0028*/ 	.byte	0x04, 0x17
        /*002a*/ 	.short	(.L_41 - .L_40)
.L_40:
        /*002c*/ 	.word	0x00000000
        /*0030*/ 	.short	0x0000
        /*0032*/ 	.short	0x0000
        /*0034*/ 	.byte	0x00, 0xf5, 0x21, 0x00


	//----- nvinfo : EIATTR_SPARSE_MMA_MASK
	.align		4
.L_41:
        /*0038*/ 	.byte	0x03, 0x50
        /*003a*/ 	.short	0x0000


	//----- nvinfo : EIATTR_MAXREG_COUNT
	.align		4
        /*003c*/ 	.byte	0x03, 0x1b
        /*003e*/ 	.short	0x00ff


	//----- nvinfo : EIATTR_NUM_BARRIERS
	.align		4
        /*0040*/ 	.byte	0x02, 0x4c
        /*0042*/ 	.byte	0x01
	.zero		1


	//----- nvinfo : EIATTR_MERCURY_ISA_VERSION
	.align		4
        /*0044*/ 	.byte	0x03, 0x5f
        /*0046*/ 	.short	0x0101


	//----- nvinfo : EIATTR_VRC_CTA_INIT_COUNT
	.align		4
        /*0048*/ 	.byte	0x02, 0x4a
	.zero		1
	.zero		1


	//----- nvinfo : EIATTR_EXIT_INSTR_OFFSETS
	.align		4
        /*004c*/ 	.byte	0x04, 0x1c
        /*004e*/ 	.short	(.L_43 - .L_42)


	//   ....[0]....
.L_42:
        /*0050*/ 	.word	0x00005df0


	//   ....[1]....
        /*0054*/ 	.word	0x00006300


	//----- nvinfo : EIATTR_CRS_STACK_SIZE
	.align		4
.L_43:
        /*0058*/ 	.byte	0x04, 0x1e
        /*005a*/ 	.short	(.L_45 - .L_44)
.L_44:
        /*005c*/ 	.word	0x00000000


	//----- nvinfo : EIATTR_CBANK_PARAM_SIZE
	.align		4
.L_45:
        /*0060*/ 	.byte	0x03, 0x19
        /*0062*/ 	.short	0x0018


	//----- nvinfo : EIATTR_PARAM_CBANK
	.align		4
        /*0064*/ 	.byte	0x04, 0x0a
        /*0066*/ 	.short	(.L_47 - .L_46)
	.align		4
.L_46:
        /*0068*/ 	.word	index@(.nv.constant0._Z34gq58x1_kernel_generate_array_floatP12gq58x1_statePfPl)
        /*006c*/ 	.short	0x0380
        /*006e*/ 	.short	0x0018


	//----- nvinfo : EIATTR_SW_WAR
	.align		4
.L_47:
        /*0070*/ 	.byte	0x04, 0x36
        /*0072*/ 	.short	(.L_49 - .L_48)
.L_48:
        /*0074*/ 	.word	0x00000008
.L_49:


//--------------------- .nv.info._Z28gq58x1_kernel_generate_arrayP12gq58x1_statePjPl --------------------------
	.section	.nv.info._Z28gq58x1_kernel_generate_arrayP12gq58x1_statePjPl,"",@"SHT_CUDA_INFO"
	.sectionflags	@""
	.align	4


	//----- nvinfo : EIATTR_CUDA_API_VERSION
	.align		4
        /*0000*/ 	.byte	0x04, 0x37
        /*0002*/ 	.short	(.L_51 - .L_50)
.L_50:
        /*0004*/ 	.word	0x00000082


	//----- nvinfo : EIATTR_KPARAM_INFO
	.align		4
.L_51:
        /*0008*/ 	.byte	0x04, 0x17
        /*000a*/ 	.short	(.L_53 - .L_52)
.L_52:
        /*000c*/ 	.word	0x00000000
        /*0010*/ 	.short	0x0002
        /*0012*/ 	.short	0x0010
        /*0014*/ 	.byte	0x00, 0xf5, 0x21, 0x00


	//----- nvinfo : EIATTR_KPARAM_INFO
	.align		4
.L_53:
        /*0018*/ 	.byte	0x04, 0x17
        /*001a*/ 	.short	(.L_55 - .L_54)
.L_54:
        /*001c*/ 	.word	0x00000000
        /*0020*/ 	.short	0x0001
        /*0022*/ 	.short	0x0008
        /*0024*/ 	.byte	0x00, 0xf5, 0x21, 0x00


	//----- nvinfo : EIATTR_KPARAM_INFO
	.align		4
.L_55:
        /*0028*/ 	.byte	0x04, 0x17
        /*002a*/ 	.short	(.L_57 - .L_56)
.L_56:
        /*002c*/ 	.word	0x00000000
        /*0030*/ 	.short	0x0000
        /*0032*/ 	.short	0x0000
        /*0034*/ 	.byte	0x00, 0xf5, 0x21, 0x00


	//----- nvinfo : EIATTR_SPARSE_MMA_MASK
	.align		4
.L_57:
        /*0038*/ 	.byte	0x03, 0x50
        /*003a*/ 	.short	0x0000


	//----- nvinfo : EIATTR_MAXREG_COUNT
	.align		4
        /*003c*/ 	.byte	0x03, 0x1b
        /*003e*/ 	.short	0x00ff


	//----- nvinfo : EIATTR_NUM_BARRIERS
	.align		4
        /*0040*/ 	.byte	0x02, 0x4c
        /*0042*/ 	.byte	0x01
	.zero		1


	//----- nvinfo : EIATTR_MERCURY_ISA_VERSION
	.align		4
        /*0044*/ 	.byte	0x03, 0x5f
        /*0046*/ 	.short	0x0101


	//----- nvinfo : EIATTR_VRC_CTA_INIT_COUNT
	.align		4
        /*0048*/ 	.byte	0x02, 0x4a
	.zero		1
	.zero		1


	//----- nvinfo : EIATTR_EXIT_INSTR_OFFSETS
	.align		4
        /*004c*/ 	.byte	0x04, 0x1c
        /*004e*/ 	.short	(.L_59 - .L_58)


	//   ....[0]....
.L_58:
        /*0050*/ 	.word	0x00005df0


	//   ....[1]....
        /*0054*/ 	.word	0x000062e0


	//----- nvinfo : EIATTR_CRS_STACK_SIZE
	.align		4
.L_59:
        /*0058*/ 	.byte	0x04, 0x1e
        /*005a*/ 	.short	(.L_61 - .L_60)
.L_60:
        /*005c*/ 	.word	0x00000000


	//----- nvinfo : EIATTR_CBANK_PARAM_SIZE
	.align		4
.L_61:
        /*0060*/ 	.byte	0x03, 0x19
        /*0062*/ 	.short	0x0018


	//----- nvinfo : EIATTR_PARAM_CBANK
	.align		4
        /*0064*/ 	.byte	0x04, 0x0a
        /*0066*/ 	.short	(.L_63 - .L_62)
	.align		4
.L_62:
        /*0068*/ 	.word	index@(.nv.constant0._Z28gq58x1_kernel_generate_arrayP12gq58x1_statePjPl)
        /*006c*/ 	.short	0x0380
        /*006e*/ 	.short	0x0018


	//----- nvinfo : EIATTR_SW_WAR
	.align		4
.L_63:
        /*0070*/ 	.byte	0x04, 0x36
        /*0072*/ 	.short	(.L_65 - .L_64)
.L_64:
        /*0074*/ 	.word	0x00000008
.L_65:


//--------------------- .nv.callgraph             --------------------------
	.section	.nv.callgraph,"",@"SHT_CUDA_CALLGRAPH"
	.align	4
	.sectionentsize	8
	.align		4
        /*0000*/ 	.word	0x00000000
	.align		4
        /*0004*/ 	.word	0xffffffff
	.align		4
        /*0008*/ 	.word	0x00000000
	.align		4
        /*000c*/ 	.word	0xfffffffe
	.align		4
        /*0010*/ 	.word	0x00000000
	.align		4
        /*0014*/ 	.word	0xfffffffd
	.align		4
        /*0018*/ 	.word	0x00000000
	.align		4
        /*001c*/ 	.word	0xfffffffc


//--------------------- .text._Z35gq58x1_kernel_generate_array_doubleP12gq58x1_statePdPl --------------------------
	.section	.text._Z35gq58x1_kernel_generate_array_doubleP12gq58x1_statePdPl,"ax",@progbits
	.align	128
        .global         _Z35gq58x1_kernel_generate_array_doubleP12gq58x1_statePdPl
        .type           _Z35gq58x1_kernel_generate_array_doubleP12gq58x1_statePdPl,@function
        .size           _Z35gq58x1_kernel_generate_array_doubleP12gq58x1_statePdPl,(.L_x_66 - _Z35gq58x1_kernel_generate_array_doubleP12gq58x1_statePdPl)
        .other          _Z35gq58x1_kernel_generate_array_doubleP12gq58x1_statePdPl,@"STO_CUDA_ENTRY STV_DEFAULT"
_Z35gq58x1_kernel_generate_array_doubleP12gq58x1_statePdPl:
.text._Z35gq58x1_kernel_generate_array_doubleP12gq58x1_statePdPl:
[----:B------:R-:W-:Y:S01]  /*0000*/  LDC R1, c[0x0][0x37c] ;  /* 0x0000df00ff017b82 */ /* 0x000fe20000000800 */
[----:B------:R-:W0:Y:S07]  /*0010*/  S2R R4, SR_TID.X ;  /* 0x0000000000047919 */ /* 0x000e2e0000002100 */
[----:B------:R-:W1:Y:S01]  /*0020*/  LDC.64 R18, c[0x0][0x390] ;  /* 0x0000e400ff127b82 */ /* 0x000e620000000a00 */
[----:B------:R-:W1:Y:S01]  /*0030*/  LDCU.64 UR8, c[0x0][0x358] ;  /* 0x00006b00ff0877ac */ /* 0x000e620008000a00 */
[----:B------:R-:W2:Y:S01]  /*0040*/  LDCU.64 UR4, c[0x0][0x380] ;  /* 0x00007000ff0477ac */ /* 0x000ea20008000a00 */
[----:B-1----:R-:W3:Y:S01]  /*0050*/  LDG.E.64 R18, desc[UR8][R18.64] ;  /* 0x0000000812127981 */ /* 0x002ee2000c1e1b00 */
[----:B0-----:R-:W-:-:S05]  /*0060*/  IMAD.SHL.U32 R0, R4, 0x8, RZ ;  /* 0x0000000804007824 */ /* 0x001fca00078e00ff */
[----:B------:R-:W-:-:S04]  /*0070*/  LOP3.LUT R0, R0, 0xf8, RZ, 0xc0, !PT ;  /* 0x000000f800007812 */ /* 0x000fc800078ec0ff */
[----:B--2---:R-:W-:-:S05]  /*0080*/  IADD3 R2, P0, PT, R0, UR4, RZ ;  /* 0x0000000400027c10 */ /* 0x004fca000ff1e0ff */
[----:B------:R-:W-:-:S05]  /*0090*/  IMAD.X R3, RZ, RZ, UR5, P0 ;  /* 0x00000005ff037e24 */ /* 0x000fca00080e06ff */
[----:B------:R-:W2:Y:S04]  /*00a0*/  LDG.E.64 R20, desc[UR8][R2.64+0x100] ;  /* 0x0001000802147981 */ /* 0x000ea8000c1e1b00 */
[----:B------:R0:W5:Y:S01]  /*00b0*/  LDG.E.64 R22, desc[UR8][R2.64] ;  /* 0x0000000802167981 */ /* 0x000162000c1e1b00 */
[----:B------:R-:W1:Y:S08]  /*00c0*/  S2UR UR4, SR_CTAID.X ;  /* 0x00000000000479c3 */ /* 0x000e700000002500 */
[----:B------:R-:W1:Y:S02]  /*00d0*/  LDC R5, c[0x0][0x360] ;  /* 0x0000d800ff057b82 */ /* 0x000e640000000800 */
[----:B-1----:R-:W-:-:S05]  /*00e0*/  IMAD R0, R5, UR4, R4 ;  /* 0x0000000405007c24 */ /* 0x002fca000f8e0204 */
[----:B------:R-:W-:Y:S01]  /*00f0*/  SHF.R.U32.HI R25, RZ, 0x5, R0 ;  /* 0x00000005ff197819 */ /* 0x000fe20000011600 */
[----:B------:R-:W-:Y:S04]  /*0100*/  BSSY.RECONVERGENT B0, `(.L_x_0) ;  /* 0x00002e6000007945 */ /* 0x000fe80003800200 */
[-C--:B---3--:R-:W-:Y:S02]  /*0110*/  IMAD R5, R19, R25.reuse, RZ ;  /* 0x0000001913057224 */ /* 0x088fe400078e02ff */
[----:B------:R-:W-:-:S04]  /*0120*/  IMAD.WIDE.U32 R24, R18, R25, RZ ;  /* 0x0000001912187225 */ /* 0x000fc800078e00ff */
[----:B------:R-:W-:Y:S01]  /*0130*/  IMAD.IADD R0, R25, 0x1, R5 ;  /* 0x0000000119007824 */ /* 0x000fe200078e0205 */
[----:B------:R-:W-:-:S04]  /*0140*/  ISETP.NE.U32.AND P0, PT, R24, RZ, PT ;  /* 0x000000ff1800720c */ /* 0x000fc80003f05070 */
[----:B------:R-:W-:Y:S01]  /*0150*/  ISETP.NE.AND.EX P0, PT, R0, RZ, PT, P0 ;  /* 0x000000ff0000720c */ /* 0x000fe20003f05300 */
[----:B--2---:R-:W-:Y:S02]  /*0160*/  IMAD.MOV.U32 R14, RZ, RZ, R20 ;  /* 0x000000ffff0e7224 */ /* 0x004fe400078e0014 */
[----:B------:R-:W-:-:S10]  /*0170*/  IMAD.MOV.U32 R15, RZ, RZ, R21 ;  /* 0x000000ffff0f7224 */ /* 0x000fd400078e0015 */
[----:B0-----:R-:W-:Y:S05]  /*0180*/  @!P0 BRA `(.L_x_1) ;  /* 0x0000002c00748947 */ /* 0x001fea0003800000 */
[----:B------:R-:W-:Y:S02]  /*0190*/  IMAD.MOV.U32 R3, RZ, RZ, RZ ;  /* 0x000000ffff037224 */ /* 0x000fe400078e00ff */
[----:B------:R-:W-:Y:S02]  /*01a0*/  IMAD.MOV.U32 R4, RZ, RZ, RZ ;  /* 0x000000ffff047224 */ /* 0x000fe400078e00ff */
[----:B-----5:R-:W-:Y:S02]  /*01b0*/  IMAD.MOV.U32 R6, RZ, RZ, R22 ;  /* 0x000000ffff067224 */ /* 0x020fe400078e0016 */
[----:B------:R-:W-:Y:S02]  /*01c0*/  IMAD.MOV.U32 R7, RZ, RZ, R23 ;  /* 0x000000ffff077224 */ /* 0x000fe400078e0017 */
[----:B------:R-:W-:Y:S02]  /*01d0*/  IMAD.MOV.U32 R8, RZ, RZ, R24 ;  /* 0x000000ffff087224 */ /* 0x000fe400078e0018 */
[----:B------:R-:W-:-:S02]  /*01e0*/  IMAD.MOV.U32 R5, RZ, RZ, R0 ;  /* 0x000000ffff057224 */ /* 0x000fc400078e0000 */
[----:B------:R-:W-:Y:S02]  /*01f0*/  IMAD.MOV.U32 R14, RZ, RZ, R20 ;  /* 0x000000ffff0e7224 */ /* 0x000fe400078e0014 */
[----:B------:R-:W-:-:S07]  /*0200*/  IMAD.MOV.U32 R15, RZ, RZ, R21 ;  /* 0x000000ffff0f7224 */ /* 0x000fce00078e0015 */
.L_x_8:
[----:B------:R-:W-:Y:S01]  /*0210*/  LOP3.LUT R2, R8, 0x1, RZ, 0xc0, !PT ;  /* 0x0000000108027812 */ /* 0x000fe200078ec0ff */
[----:B------:R-:W-:Y:S03]  /*0220*/  BSSY.RECONVERGENT B1, `(.L_x_2) ;  /* 0x00002cc000017945 */ /* 0x000fe60003800200 */
[----:B------:R-:W-:-:S04]  /*0230*/  ISETP.NE.U32.AND P0, PT, R2, 0x1, PT ;  /* 0x000000010200780c */ /* 0x000fc80003f05070 */
[----:B------:R-:W-:-:S13]  /*0240*/  ISETP.NE.U32.AND.EX P0, PT, RZ, RZ, PT, P0 ;  /* 0x000000ffff00720c */ /* 0x000fda0003f05100 */
[----:B------:R-:W-:Y:S05]  /*0250*/  @P0 BRA `(.L_x_3) ;  /* 0x0000002c00200947 */ /* 0x000fea0003800000 */
[----:B------:R-:W-:Y:S01]  /*0260*/  IMAD.MOV.U32 R12, RZ, RZ, R14 ;  /* 0x000000ffff0c7224 */ /* 0x000fe200078e000e */
[----:B------:R-:W-:Y:S01]  /*0270*/  ISETP.NE.U32.AND P2, PT, R3, RZ, PT ;  /* 0x000000ff0300720c */ /* 0x000fe20003f45070 */
[----:B------:R-:W-:Y:S01]  /*0280*/  IMAD.MOV.U32 R13, RZ, RZ, R15 ;  /* 0x000000ffff0d7224 */ /* 0x000fe200078e000f */
[----:B------:R-:W-:Y:S01]  /*0290*/  BSSY.RECONVERGENT B2, `(.L_x_4) ;  /* 0x000016b000027945 */ /* 0x000fe20003800200 */
[--C-:B------:R-:W-:Y:S01]  /*02a0*/  IMAD.MOV.U32 R14, RZ, RZ, R6.reuse ;  /* 0x000000ffff0e7224 */ /* 0x100fe200078e0006 */
[----:B------:R-:W-:Y:S01]  /*02b0*/  IADD3 R11, P0, PT, -R12, -0x60000000, RZ ;  /* 0xa00000000c0b7810 */ /* 0x000fe20007f1e1ff */
[--C-:B------:R-:W-:Y:S01]  /*02c0*/  IMAD.MOV.U32 R15, RZ, RZ, R7.reuse ;  /* 0x000000ffff0f7224 */ /* 0x100fe200078e0007 */
[----:B------:R-:W-:Y:S02]  /*02d0*/  ISETP.NE.AND.EX P2, PT, R4, RZ, PT, P2 ;  /* 0x000000ff0400720c */ /* 0x000fe40003f45320 */
[----:B------:R-:W-:Y:S01]  /*02e0*/  IADD3.X R2, PT, PT, ~R13, 0x3ffffff, RZ, P0, !PT ;  /* 0x03ffffff0d027810 */ /* 0x000fe200007fe5ff */
[----:B------:R-:W-:Y:S01]  /*02f0*/  IMAD.WIDE.U32 R10, R11, 0x6, R6 ;  /* 0x000000060b0a7825 */ /* 0x000fe200078e0006 */
[----:B------:R-:W-:-:S03]  /*0300*/  ISETP.NE.U32.AND P0, PT, R3, RZ, PT ;  /* 0x000000ff0300720c */ /* 0x000fc60003f05070 */
[----:B------:R-:W-:-:S04]  /*0310*/  IMAD R9, R2, 0x6, RZ ;  /* 0x0000000602097824 */ /* 0x000fc800078e02ff */
[----:B------:R-:W-:Y:S02]  /*0320*/  IMAD.IADD R11, R11, 0x1, R9 ;  /* 0x000000010b0b7824 */ /* 0x000fe400078e0209 */
[----:B------:R-:W-:-:S03]  /*0330*/  IMAD.SHL.U32 R9, R10, 0x8, RZ ;  /* 0x000000080a097824 */ /* 0x000fc600078e00ff */
[----:B------:R-:W-:Y:S02]  /*0340*/  SHF.L.U64.HI R10, R10, 0x3, R11 ;  /* 0x000000030a0a7819 */ /* 0x000fe4000001020b */
[----:B------:R-:W-:Y:S02]  /*0350*/  LOP3.LUT R9, R9, 0xfffffff8, RZ, 0xc0, !PT ;  /* 0xfffffff809097812 */ /* 0x000fe400078ec0ff */
[----:B------:R-:W-:Y:S02]  /*0360*/  SHF.R.U32.HI R2, RZ, 0x1a, R10 ;  /* 0x0000001aff027819 */ /* 0x000fe4000001160a */
[----:B------:R-:W-:Y:S02]  /*0370*/  LOP3.LUT R10, R10, 0x3ffffff, RZ, 0xc0, !PT ;  /* 0x03ffffff0a0a7812 */ /* 0x000fe400078ec0ff */
[----:B------:R-:W-:-:S04]  /*0380*/  LEA R9, P3, R2, R9, 0x1d ;  /* 0x0000000902097211 */ /* 0x000fc8000786e8ff */
[C---:B------:R-:W-:Y:S02]  /*0390*/  LEA R9, P4, R2.reuse, R9, 0x1e ;  /* 0x0000000902097211 */ /* 0x040fe4000788f0ff */
[C---:B------:R-:W-:Y:S02]  /*03a0*/  LEA.HI.X R10, R2.reuse, R10, RZ, 0x1d, P3 ;  /* 0x0000000a020a7211 */ /* 0x040fe400018fecff */
[----:B------:R-:W-:Y:S02]  /*03b0*/  ISETP.GT.U32.AND P1, PT, R9, -0x60000001, PT ;  /* 0x9fffffff0900780c */ /* 0x000fe40003f24070 */
[----:B------:R-:W-:Y:S01]  /*03c0*/  LEA.HI.X R10, R2, R10, RZ, 0x1e, P4 ;  /* 0x0000000a020a7211 */ /* 0x000fe200020ff4ff */
[----:B------:R-:W-:Y:S10]  /*03d0*/  @!P2 BRA `(.L_x_5) ;  /* 0x000000140058a947 */ /* 0x000ff40003800000 */
[----:B------:R-:W-:Y:S01]  /*03e0*/  IMAD.MOV.U32 R14, RZ, RZ, R12 ;  /* 0x000000ffff0e7224 */ /* 0x000fe200078e000c */
[----:B------:R-:W-:Y:S01]  /*03f0*/  UMOV UR4, URZ ;  /* 0x000000ff00047c82 */ /* 0x000fe20008000000 */
[----:B------:R-:W-:Y:S02]  /*0400*/  IMAD.MOV.U32 R15, RZ, RZ, RZ ;  /* 0x000000ffff0f7224 */ /* 0x000fe400078e00ff */
[----:B------:R-:W-:Y:S02]  /*0410*/  IMAD.MOV.U32 R30, RZ, RZ, 0x8 ;  /* 0x00000008ff1e7424 */ /* 0x000fe400078e00ff */
[----:B------:R-:W-:-:S04]  /*0420*/  IMAD.WIDE.U32 R14, R13, 0xc, R14 ;  /* 0x0000000c0d0e7825 */ /* 0x000fc800078e000e */
[----:B------:R-:W-:Y:S01]  /*0430*/  VIADD R15, R15, UR4 ;  /* 0x000000040f0f7c36 */ /* 0x000fe20008000000 */
[C---:B------:R-:W-:Y:S01]  /*0440*/  ISETP.GT.U32.AND P2, PT, R14.reuse, -0x1, PT ;  /* 0xffffffff0e00780c */ /* 0x040fe20003f44070 */
[----:B------:R-:W-:Y:S01]  /*0450*/  IMAD.MOV.U32 R29, RZ, RZ, RZ ;  /* 0x000000ffff1d7224 */ /* 0x000fe200078e00ff */
[----:B------:R-:W-:Y:S01]  /*0460*/  IADD3 R11, P3, PT, R14, 0xc, RZ ;  /* 0x0000000c0e0b7810 */ /* 0x000fe20007f7e0ff */
[----:B------:R-:W-:Y:S01]  /*0470*/  IMAD.MOV.U32 R28, RZ, RZ, 0x30 ;  /* 0x00000030ff1c7424 */ /* 0x000fe200078e00ff */
[C---:B------:R-:W-:Y:S01]  /*0480*/  ISETP.GT.U32.AND.EX P2, PT, R15.reuse, RZ, PT, P2 ;  /* 0x000000ff0f00720c */ /* 0x040fe20003f44120 */
[----:B------:R-:W-:Y:S01]  /*0490*/  IMAD.MOV.U32 R17, RZ, RZ, RZ ;  /* 0x000000ffff117224 */ /* 0x000fe200078e00ff */
[----:B------:R-:W-:Y:S01]  /*04a0*/  IADD3.X R12, PT, PT, R15, -0x1, RZ, P3, !PT ;  /* 0xffffffff0f0c7810 */ /* 0x000fe20001ffe4ff */
[----:B------:R-:W-:Y:S01]  /*04b0*/  IMAD.MOV.U32 R36, RZ, RZ, RZ ;  /* 0x000000ffff247224 */ /* 0x000fe200078e00ff */
[----:B------:R-:W-:Y:S01]  /*04c0*/  SEL R2, RZ, 0x1, !P2 ;  /* 0x00000001ff027807 */ /* 0x000fe20005000000 */
[----:B------:R-:W-:Y:S01]  /*04d0*/  IMAD.MOV.U32 R33, RZ, RZ, RZ ;  /* 0x000000ffff217224 */ /* 0x000fe200078e00ff */
[----:B------:R-:W-:Y:S01]  /*04e0*/  SEL R11, R11, R14, P2 ;  /* 0x0000000e0b0b7207 */ /* 0x000fe20001000000 */
[----:B------:R-:W-:Y:S01]  /*04f0*/  IMAD.MOV.U32 R14, RZ, RZ, R6 ;  /* 0x000000ffff0e7224 */ /* 0x000fe200078e0006 */
[----:B------:R-:W-:Y:S01]  /*0500*/  SEL R12, R12, R15, P2 ;  /* 0x0000000f0c0c7207 */ /* 0x000fe20001000000 */
[----:B------:R-:W-:Y:S01]  /*0510*/  IMAD.MOV.U32 R15, RZ, RZ, R7 ;  /* 0x000000ffff0f7224 */ /* 0x000fe200078e0007 */
[----:B------:R-:W-:-:S05]  /*0520*/  IADD3 R13, P2, PT, R2, R13, RZ ;  /* 0x0000000d020d7210 */ /* 0x000fca0007f5e0ff */
[----:B------:R-:W-:-:S08]  /*0530*/  IMAD.X R2, RZ, RZ, RZ, P2 ;  /* 0x000000ffff027224 */ /* 0x000fd000010e06ff */
.L_x_6:
[----:B------:R-:W-:Y:S01]  /*0540*/  IMAD.MOV.U32 R26, RZ, RZ, R30 ;  /* 0x000000ffff1a7224 */ /* 0x000fe200078e001e */
[----:B------:R-:W-:Y:S01]  /*0550*/  UMOV UR4, URZ ;  /* 0x000000ff00047c82 */ /* 0x000fe20008000000 */
[----:B------:R-:W-:Y:S01]  /*0560*/  IMAD.MOV.U32 R27, RZ, RZ, RZ ;  /* 0x000000ffff1b7224 */ /* 0x000fe200078e00ff */
[----:B------:R-:W-:Y:S01]  /*0570*/  UMOV UR5, URZ ;  /* 0x000000ff00057c82 */ /* 0x000fe20008000000 */
[----:B------:R-:W-:Y:S02]  /*0580*/  IMAD.MOV.U32 R30, RZ, RZ, R14 ;  /* 0x000000ffff1e7224 */ /* 0x000fe400078e000e */
[----:B------:R-:W-:-:S04]  /*0590*/  IMAD.WIDE.U32 R26, R29, 0xc, R26 ;  /* 0x0000000c1d1a7825 */ /* 0x000fc800078e001a */
[----:B------:R-:W-:Y:S01]  /*05a0*/  IMAD.MOV.U32 R31, RZ, RZ, RZ ;  /* 0x000000ffff1f7224 */ /* 0x000fe200078e00ff */
[----:B------:R-:W-:Y:S01]  /*05b0*/  ISETP.GT.U32.AND P2, PT, R26, -0x1, PT ;  /* 0xffffffff1a00780c */ /* 0x000fe20003f44070 */
[----:B------:R-:W-:Y:S02]  /*05c0*/  VIADD R35, R27, UR4 ;  /* 0x000000041b237c36 */ /* 0x000fe40008000000 */
[----:B------:R-:W-:-:S03]  /*05d0*/  IMAD.WIDE.U32 R30, R15, 0xc, R30 ;  /* 0x0000000c0f1e7825 */ /* 0x000fc600078e001e */
[----:B------:R-:W-:Y:S01]  /*05e0*/  ISETP.GT.U32.AND.EX P2, PT, R35, RZ, PT, P2 ;  /* 0x000000ff2300720c */ /* 0x000fe20003f44120 */
[----:B------:R-:W-:Y:S01]  /*05f0*/  VIADD R14, R31, UR5 ;  /* 0x000000051f0e7c36 */ /* 0x000fe20008000000 */
[C---:B------:R-:W-:Y:S02]  /*0600*/  ISETP.GT.U32.AND P3, PT, R30.reuse, -0x1, PT ;  /* 0xffffffff1e00780c */ /* 0x040fe40003f64070 */
[----:B------:R-:W-:Y:S02]  /*0610*/  IADD3 R27, P4, PT, R30, 0xc, RZ ;  /* 0x0000000c1e1b7810 */ /* 0x000fe40007f9e0ff */
[C---:B------:R-:W-:Y:S02]  /*0620*/  ISETP.GT.U32.AND.EX P3, PT, R14.reuse, RZ, PT, P3 ;  /* 0x000000ff0e00720c */ /* 0x040fe40003f64130 */
[----:B------:R-:W-:Y:S02]  /*0630*/  IADD3.X R31, PT, PT, R14, -0x1, RZ, P4, !PT ;  /* 0xffffffff0e1f7810 */ /* 0x000fe400027fe4ff */
[----:B------:R-:W-:-:S02]  /*0640*/  SEL R41, RZ, 0x1, !P2 ;  /* 0x00000001ff297807 */ /* 0x000fc40005000000 */
[----:B------:R-:W-:Y:S02]  /*0650*/  SEL R31, R31, R14, P3 ;  /* 0x0000000e1f1f7207 */ /* 0x000fe40001800000 */
[----:B------:R-:W-:Y:S02]  /*0660*/  IADD3 R41, P4, PT, R29, R41, RZ ;  /* 0x000000291d297210 */ /* 0x000fe40007f9e0ff */
[----:B------:R-:W-:Y:S02]  /*0670*/  SEL R43, RZ, 0x1, !P3 ;  /* 0x00000001ff2b7807 */ /* 0x000fe40005800000 */
[----:B------:R-:W-:Y:S01]  /*0680*/  SEL R30, R27, R30, P3 ;  /* 0x0000001e1b1e7207 */ /* 0x000fe20001800000 */
[----:B------:R-:W-:Y:S01]  /*0690*/  IMAD.X R39, RZ, RZ, RZ, P4 ;  /* 0x000000ffff277224 */ /* 0x000fe200020e06ff */
[----:B------:R-:W-:Y:S01]  /*06a0*/  IADD3 R27, P3, PT, R26, 0xc, RZ ;  /* 0x0000000c1a1b7810 */ /* 0x000fe20007f7e0ff */
[----:B------:R-:W-:Y:S01]  /*06b0*/  IMAD R16, R31, R41, RZ ;  /* 0x000000291f107224 */ /* 0x000fe200078e02ff */
[----:B------:R-:W-:Y:S01]  /*06c0*/  IADD3 R43, P4, PT, R15, R43, RZ ;  /* 0x0000002b0f2b7210 */ /* 0x000fe20007f9e0ff */
[----:B------:R-:W-:-:S04]  /*06d0*/  IMAD.WIDE.U32 R14, R30, R41, RZ ;  /* 0x000000291e0e7225 */ /* 0x000fc800078e00ff */
[----:B------:R-:W-:Y:S01]  /*06e0*/  IMAD R29, R30, R39, R16 ;  /* 0x000000271e1d7224 */ /* 0x000fe200078e0210 */
[----:B------:R-:W-:Y:S01]  /*06f0*/  SEL R16, R27, R26, P2 ;  /* 0x0000001a1b107207 */ /* 0x000fe20001000000 */
[----:B------:R-:W-:Y:S01]  /*0700*/  IMAD.X R45, RZ, RZ, RZ, P4 ;  /* 0x000000ffff2d7224 */ /* 0x000fe200020e06ff */
[----:B------:R-:W-:Y:S01]  /*0710*/  IADD3.X R26, PT, PT, R35, -0x1, RZ, P3, !PT ;  /* 0xffffffff231a7810 */ /* 0x000fe20001ffe4ff */
[----:B------:R-:W-:Y:S02]  /*0720*/  IMAD.IADD R15, R15, 0x1, R29 ;  /* 0x000000010f0f7824 */ /* 0x000fe400078e021d */
[-C--:B------:R-:W-:Y:S01]  /*0730*/  IMAD R32, R45, R16.reuse, RZ ;  /* 0x000000102d207224 */ /* 0x080fe200078e02ff */
[----:B------:R-:W-:Y:S01]  /*0740*/  SEL R35, R26, R35, P2 ;  /* 0x000000231a237207 */ /* 0x000fe20001000000 */
[----:B------:R-:W-:-:S04]  /*0750*/  IMAD.WIDE.U32 R14, R43, R16, R14 ;  /* 0x000000102b0e7225 */ /* 0x000fc800078e000e */
[----:B------:R-:W-:Y:S02]  /*0760*/  IMAD R29, R43, R35, R32 ;  /* 0x000000232b1d7224 */ /* 0x000fe400078e0220 */
[----:B------:R-:W-:-:S04]  /*0770*/  IMAD.WIDE.U32 R26, R41, 0x90, RZ ;  /* 0x00000090291a7825 */ /* 0x000fc800078e00ff */
[----:B------:R-:W-:Y:S02]  /*0780*/  IMAD R37, R39, 0x90, RZ ;  /* 0x0000009027257824 */ /* 0x000fe400078e02ff */
[----:B------:R-:W-:Y:S02]  /*0790*/  IMAD.IADD R29, R15, 0x1, R29 ;  /* 0x000000010f1d7824 */ /* 0x000fe400078e021d */
[----:B------:R-:W-:Y:S01]  /*07a0*/  IMAD.IADD R34, R27, 0x1, R37 ;  /* 0x000000011b227824 */ /* 0x000fe200078e0225 */
[C---:B------:R-:W-:Y:S01]  /*07b0*/  LOP3.LUT R37, R14.reuse, 0x3ffffff, RZ, 0xc0, !PT ;  /* 0x03ffffff0e257812 */ /* 0x040fe200078ec0ff */
[-C--:B------:R-:W-:Y:S01]  /*07c0*/  IMAD R31, R31, R16.reuse, RZ ;  /* 0x000000101f1f7224 */ /* 0x080fe200078e02ff */
[--C-:B------:R-:W-:Y:S01]  /*07d0*/  SHF.R.U64 R27, R14, 0x1a, R29.reuse ;  /* 0x0000001a0e1b7819 */ /* 0x100fe2000000121d */
[----:B------:R-:W-:Y:S01]  /*07e0*/  IMAD R14, R34, R43, RZ ;  /* 0x0000002b220e7224 */ /* 0x000fe200078e02ff */
[----:B------:R-:W-:Y:S01]  /*07f0*/  SHF.R.U32.HI R29, RZ, 0x1a, R29 ;  /* 0x0000001aff1d7819 */ /* 0x000fe2000001161d */
[----:B------:R-:W-:-:S02]  /*0800*/  IMAD R38, R39, R16, RZ ;  /* 0x0000001027267224 */ /* 0x000fc400078e02ff */
[----:B------:R-:W-:Y:S02]  /*0810*/  IMAD R45, R45, R26, R14 ;  /* 0x0000001a2d2d7224 */ /* 0x000fe400078e020e */
[----:B------:R-:W-:-:S04]  /*0820*/  IMAD.WIDE.U32 R14, R26, R43, RZ ;  /* 0x0000002b1a0e7225 */ /* 0x000fc800078e00ff */
[C---:B------:R-:W-:Y:S02]  /*0830*/  IMAD R43, R30.reuse, R35, R31 ;  /* 0x000000231e2b7224 */ /* 0x040fe400078e021f */
[----:B------:R-:W-:-:S04]  /*0840*/  IMAD.WIDE.U32 R30, R30, R16, RZ ;  /* 0x000000101e1e7225 */ /* 0x000fc800078e00ff */
[----:B------:R-:W-:Y:S02]  /*0850*/  IMAD.IADD R32, R31, 0x1, R43 ;  /* 0x000000011f207824 */ /* 0x000fe400078e022b */
[-C--:B------:R-:W-:Y:S02]  /*0860*/  IMAD R43, R34, R41.reuse, RZ ;  /* 0x00000029222b7224 */ /* 0x080fe400078e02ff */
[----:B------:R-:W-:Y:S01]  /*0870*/  IMAD.IADD R15, R15, 0x1, R45 ;  /* 0x000000010f0f7824 */ /* 0x000fe200078e022d */
[----:B------:R-:W-:Y:S01]  /*0880*/  SHF.R.U32.HI R34, RZ, 0x1a, R32 ;  /* 0x0000001aff227819 */ /* 0x000fe20000011620 */
[----:B------:R-:W-:Y:S02]  /*0890*/  IMAD R43, R39, R26, R43 ;  /* 0x0000001a272b7224 */ /* 0x000fe400078e022b */
[----:B------:R-:W-:Y:S01]  /*08a0*/  IMAD R45, R35, R41, R38 ;  /* 0x00000029232d7224 */ /* 0x000fe200078e0226 */
[----:B------:R-:W-:Y:S01]  /*08b0*/  LEA R39, P2, R34, R30, 0x1d ;  /* 0x0000001e22277211 */ /* 0x000fe2000784e8ff */
[----:B------:R-:W-:-:S04]  /*08c0*/  IMAD.WIDE.U32 R30, R41, R16, RZ ;  /* 0x00000010291e7225 */ /* 0x000fc800078e00ff */
[----:B------:R-:W-:-:S04]  /*08d0*/  IMAD.WIDE.U32 R14, R27, 0x30000000, R14 ;  /* 0x300000001b0e7825 */ /* 0x000fc800078e000e */
[----:B------:R-:W-:-:S04]  /*08e0*/  IMAD.WIDE.U32 R26, R26, R41, RZ ;  /* 0x000000291a1a7225 */ /* 0x000fc800078e00ff */
[----:B------:R-:W-:Y:S02]  /*08f0*/  IMAD.IADD R41, R31, 0x1, R45 ;  /* 0x000000011f297824 */ /* 0x000fe400078e022d */
[----:B------:R-:W-:Y:S02]  /*0900*/  IMAD.IADD R27, R27, 0x1, R43 ;  /* 0x000000011b1b7824 */ /* 0x000fe400078e022b */
[----:B------:R-:W-:Y:S01]  /*0910*/  IMAD R29, R29, 0x30000000, RZ ;  /* 0x300000001d1d7824 */ /* 0x000fe200078e02ff */
[--C-:B------:R-:W-:Y:S02]  /*0920*/  SHF.R.U64 R31, R30, 0x19, R41.reuse ;  /* 0x000000191e1f7819 */ /* 0x100fe40000001229 */
[----:B------:R-:W-:Y:S02]  /*0930*/  SHF.R.U32.HI R38, RZ, 0x19, R41 ;  /* 0x00000019ff267819 */ /* 0x000fe40000011629 */
[----:B------:R-:W-:Y:S01]  /*0940*/  LOP3.LUT R41, R32, 0x3ffffff, RZ, 0xc0, !PT ;  /* 0x03ffffff20297812 */ /* 0x000fe200078ec0ff */
[----:B------:R-:W-:-:S03]  /*0950*/  IMAD.WIDE.U32 R26, R31, 0x30000000, R26 ;  /* 0x300000001f1a7825 */ /* 0x000fc600078e001a */
[----:B------:R-:W-:Y:S01]  /*0960*/  LEA.HI.X R41, R34, R41, RZ, 0x1d, P2 ;  /* 0x0000002922297211 */ /* 0x000fe200010fecff */
[----:B------:R-:W-:Y:S01]  /*0970*/  IMAD.SHL.U32 R31, R30, 0x2, RZ ;  /* 0x000000021e1f7824 */ /* 0x000fe200078e00ff */
[----:B------:R-:W-:Y:S01]  /*0980*/  IADD3 R26, P3, PT, RZ, R26, RZ ;  /* 0x0000001aff1a7210 */ /* 0x000fe20007f7e0ff */
[----:B------:R-:W-:Y:S02]  /*0990*/  IMAD R38, R38, 0x30000000, RZ ;  /* 0x3000000026267824 */ /* 0x000fe400078e02ff */
[----:B------:R-:W-:Y:S01]  /*09a0*/  IMAD.SHL.U32 R30, R30, 0x2, RZ ;  /* 0x000000021e1e7824 */ /* 0x000fe200078e00ff */
[----:B------:R-:W-:-:S04]  /*09b0*/  LOP3.LUT R31, R31, 0x3fffffe, RZ, 0xc0, !PT ;  /* 0x03fffffe1f1f7812 */ /* 0x000fc800078ec0ff */
[----:B------:R-:W-:Y:S02]  /*09c0*/  IADD3.X R27, PT, PT, R31, R27, R38, P3, !PT ;  /* 0x0000001b1f1b7210 */ /* 0x000fe40001ffe426 */
[----:B------:R-:W-:-:S04]  /*09d0*/  LEA R31, P2, R34, R39, 0x1e ;  /* 0x00000027221f7211 */ /* 0x000fc8000784f0ff */
[----:B------:R-:W-:Y:S02]  /*09e0*/  LEA.HI.X R34, R34, R41, RZ, 0x1e, P2 ;  /* 0x0000002922227211 */ /* 0x000fe400010ff4ff */
[----:B------:R-:W-:Y:S02]  /*09f0*/  IADD3 R38, P2, PT, RZ, R14, RZ ;  /* 0x0000000eff267210 */ /* 0x000fe40007f5e0ff */
[----:B------:R-:W-:Y:S02]  /*0a00*/  ISETP.GT.U32.AND P3, PT, R31, -0x60000001, PT ;  /* 0x9fffffff1f00780c */ /* 0x000fe40003f64070 */
[----:B------:R-:W-:Y:S01]  /*0a10*/  IADD3.X R39, PT, PT, R37, R15, R29, P2, !PT ;  /* 0x0000000f25277210 */ /* 0x000fe200017fe41d */
[----:B------:R-:W-:Y:S01]  /*0a20*/  IMAD.MOV.U32 R29, RZ, RZ, RZ ;  /* 0x000000ffff1d7224 */ /* 0x000fe200078e00ff */
[----:B------:R-:W-:Y:S02]  /*0a30*/  IADD3 R32, P4, PT, R31, 0x60000000, RZ ;  /* 0x600000001f207810 */ /* 0x000fe40007f9e0ff */
[----:B------:R-:W-:Y:S01]  /*0a40*/  ISETP.GT.U32.AND.EX P3, PT, R34, 0x3ffffff, PT, P3 ;  /* 0x03ffffff2200780c */ /* 0x000fe20003f64130 */
[----:B------:R-:W-:-:S03]  /*0a50*/  IMAD.WIDE.U32 R14, R17, 0xc, R28 ;  /* 0x0000000c110e7825 */ /* 0x000fc600078e001c */
[----:B------:R-:W-:Y:S01]  /*0a60*/  SEL R41, R32, R31, P3 ;  /* 0x0000001f20297207 */ /* 0x000fe20001800000 */
[----:B------:R-:W-:Y:S01]  /*0a70*/  IMAD.WIDE.U32 R28, R37, -0xc, R38 ;  /* 0xfffffff4251c7825 */ /* 0x000fe200078e0026 */
[----:B------:R-:W-:-:S03]  /*0a80*/  ISETP.GT.U32.AND P2, PT, R14, -0x1, PT ;  /* 0xffffffff0e00780c */ /* 0x000fc60003f44070 */
[----:B------:R-:W-:Y:S01]  /*0a90*/  VIADD R39, R15, UR4 ;  /* 0x000000040f277c36 */ /* 0x000fe20008000000 */
[----:B------:R-:W-:Y:S01]  /*0aa0*/  IADD3.X R15, PT, PT, R34, -0x4000000, RZ, P4, !PT ;  /* 0xfc000000220f7810 */ /* 0x000fe200027fe4ff */
[----:B------:R-:W-:Y:S01]  /*0ab0*/  IMAD.IADD R31, R29, 0x1, -R37 ;  /* 0x000000011d1f7824 */ /* 0x000fe200078e0a25 */
[----:B------:R-:W-:Y:S01]  /*0ac0*/  IADD3 R32, P4, P5, R28, -0x60000000, R41 ;  /* 0xa00000001c207810 */ /* 0x000fe20007d9e029 */
[----:B------:R-:W-:Y:S01]  /*0ad0*/  IMAD R28, R35, R16, RZ ;  /* 0x00000010231c7224 */ /* 0x000fe200078e02ff */
[C---:B------:R-:W-:Y:S01]  /*0ae0*/  IADD3 R37, P6, PT, R14.reuse, 0xc, RZ ;  /* 0x0000000c0e257810 */ /* 0x040fe20007fde0ff */
[----:B------:R-:W-:Y:S01]  /*0af0*/  IMAD.SHL.U32 R38, R14, 0x2, RZ ;  /* 0x000000020e267824 */ /* 0x000fe200078e00ff */
[----:B------:R-:W-:Y:S01]  /*0b00*/  ISETP.GT.U32.AND.EX P2, PT, R39, RZ, PT, P2 ;  /* 0x000000ff2700720c */ /* 0x000fe20003f44120 */
[C---:B------:R-:W-:Y:S01]  /*0b10*/  IMAD R41, R16.reuse, R35, R28 ;  /* 0x0000002310297224 */ /* 0x040fe200078e021c */
[----:B------:R-:W-:Y:S01]  /*0b20*/  SEL R34, R15, R34, P3 ;  /* 0x000000220f227207 */ /* 0x000fe20001800000 */
[----:B------:R-:W-:Y:S01]  /*0b30*/  IMAD.WIDE.U32 R28, R16, R16, RZ ;  /* 0x00000010101c7225 */ /* 0x000fe200078e00ff */
[----:B------:R-:W-:-:S02]  /*0b40*/  IADD3.X R16, PT, PT, R39, -0x1, RZ, P6, !PT ;  /* 0xffffffff27107810 */ /* 0x000fc400037fe4ff */
[----:B------:R-:W-:Y:S01]  /*0b50*/  SEL R35, R37, R14, P2 ;  /* 0x0000000e25237207 */ /* 0x000fe20001000000 */
[----:B------:R-:W-:Y:S01]  /*0b60*/  IMAD.IADD R42, R29, 0x1, R41 ;  /* 0x000000011d2a7824 */ /* 0x000fe200078e0229 */
[----:B------:R-:W-:Y:S02]  /*0b70*/  SHF.L.U64.HI R14, R14, 0x1, R39 ;  /* 0x000000010e0e7819 */ /* 0x000fe40000010227 */
[----:B------:R-:W-:Y:S02]  /*0b80*/  SEL R16, R16, R39, P2 ;  /* 0x0000002710107207 */ /* 0x000fe40001000000 */
[----:B------:R-:W-:Y:S02]  /*0b90*/  SHF.R.U32.HI R39, RZ, 0x1a, R42 ;  /* 0x0000001aff277819 */ /* 0x000fe4000001162a */
[----:B------:R-:W-:Y:S01]  /*0ba0*/  LOP3.LUT R42, R42, 0x3ffffff, RZ, 0xc0, !PT ;  /* 0x03ffffff2a2a7812 */ /* 0x000fe200078ec0ff */
[----:B------:R-:W-:Y:S01]  /*0bb0*/  IMAD R29, R16, R13, RZ ;  /* 0x0000000d101d7224 */ /* 0x000fe200078e02ff */
[----:B------:R-:W-:-:S02]  /*0bc0*/  LEA R28, P6, R39, R28, 0x1d ;  /* 0x0000001c271c7211 */ /* 0x000fc400078ce8ff */
[----:B------:R-:W-:Y:S01]  /*0bd0*/  SEL R40, RZ, 0x1, !P2 ;  /* 0x00000001ff287807 */ /* 0x000fe20005000000 */
[----:B------:R-:W-:Y:S01]  /*0be0*/  IMAD R41, R2, R35, R29 ;  /* 0x0000002302297224 */ /* 0x000fe200078e021d */
[C---:B------:R-:W-:Y:S02]  /*0bf0*/  LEA.HI.X R42, R39.reuse, R42, RZ, 0x1d, P6 ;  /* 0x0000002a272a7211 */ /* 0x040fe400030fecff */
[----:B------:R-:W-:Y:S01]  /*0c00*/  LEA R37, P6, R39, R28, 0x1e ;  /* 0x0000001c27257211 */ /* 0x000fe200078cf0ff */
[----:B------:R-:W-:Y:S01]  /*0c10*/  IMAD.WIDE.U32 R28, R35, R13, RZ ;  /* 0x0000000d231c7225 */ /* 0x000fe200078e00ff */
[----:B------:R-:W-:Y:S02]  /*0c20*/  LOP3.LUT R15, R30, 0x3fffffe, RZ, 0xc0, !PT ;  /* 0x03fffffe1e0f7812 */ /* 0x000fe400078ec0ff */
[----:B------:R-:W-:Y:S01]  /*0c30*/  LEA.HI.X R42, R39, R42, RZ, 0x1e, P6 ;  /* 0x0000002a272a7211 */ /* 0x000fe200030ff4ff */
[----:B------:R-:W-:Y:S01]  /*0c40*/  IMAD R39, R16, R11, RZ ;  /* 0x0000000b10277224 */ /* 0x000fe200078e02ff */
[----:B------:R-:W-:Y:S01]  /*0c50*/  IADD3 R17, P6, PT, R17, R40, RZ ;  /* 0x0000002811117210 */ /* 0x000fe20007fde0ff */
[----:B------:R-:W-:Y:S01]  /*0c60*/  IMAD.WIDE.U32 R26, R15, -0xc, R26 ;  /* 0xfffffff40f1a7825 */ /* 0x000fe200078e001a */
[----:B------:R-:W-:-:S02]  /*0c70*/  ISETP.GT.U32.AND P3, PT, R37, -0x60000001, PT ;  /* 0x9fffffff2500780c */ /* 0x000fc40003f64070 */
[----:B------:R-:W-:Y:S01]  /*0c80*/  IADD3.X R31, PT, PT, R31, 0x3ffffff, R34, P4, P5 ;  /* 0x03ffffff1f1f7810 */ /* 0x000fe200027ea422 */
[----:B------:R-:W-:Y:S01]  /*0c90*/  IMAD.X R30, RZ, RZ, RZ, P6 ;  /* 0x000000ffff1e7224 */ /* 0x000fe200030e06ff */
[----:B------:R-:W-:Y:S01]  /*0ca0*/  ISETP.GT.U32.AND.EX P3, PT, R42, 0x3ffffff, PT, P3 ;  /* 0x03ffffff2a00780c */ /* 0x000fe20003f64130 */
[----:B------:R-:W-:Y:S01]  /*0cb0*/  IMAD.IADD R15, R27, 0x1, -R15 ;  /* 0x000000011b0f7824 */ /* 0x000fe200078e0a0f */
[----:B------:R-:W-:Y:S01]  /*0cc0*/  IADD3 R40, P6, PT, R37, 0x60000000, RZ ;  /* 0x6000000025287810 */ /* 0x000fe20007fde0ff */
[----:B------:R-:W-:Y:S02]  /*0cd0*/  IMAD R39, R12, R35, R39 ;  /* 0x000000230c277224 */ /* 0x000fe400078e0227 */
[----:B------:R-:W-:Y:S01]  /*0ce0*/  IMAD.IADD R29, R29, 0x1, R41 ;  /* 0x000000011d1d7824 */ /* 0x000fe200078e0229 */
[----:B------:R-:W-:Y:S01]  /*0cf0*/  SEL R37, R40, R37, P3 ;  /* 0x0000002528257207 */ /* 0x000fe20001800000 */
[----:B------:R-:W-:-:S03]  /*0d00*/  IMAD.WIDE.U32 R28, R11, R17, R28 ;  /* 0x000000110b1c7225 */ /* 0x000fc600078e001c */
[----:B------:R-:W-:Y:S01]  /*0d10*/  IADD3 R34, P5, P4, R26, -0x60000000, R37 ;  /* 0xa00000001a227810 */ /* 0x000fe20007cbe025 */
[----:B------:R-:W-:-:S04]  /*0d20*/  IMAD.WIDE.U32 R26, R35, R11, RZ ;  /* 0x0000000b231a7225 */ /* 0x000fc800078e00ff */
[----:B------:R-:W-:Y:S02]  /*0d30*/  IMAD R37, R30, R11, RZ ;  /* 0x0000000b1e257224 */ /* 0x000fe400078e02ff */
[----:B------:R-:W-:Y:S02]  /*0d40*/  IMAD.IADD R27, R27, 0x1, R39 ;  /* 0x000000011b1b7824 */ /* 0x000fe400078e0227 */
[----:B------:R-:W-:-:S03]  /*0d50*/  IMAD R37, R12, R17, R37 ;  /* 0x000000110c257224 */ /* 0x000fc600078e0225 */
[----:B------:R-:W-:Y:S01]  /*0d60*/  SHF.R.U32.HI R41, RZ, 0x1a, R27 ;  /* 0x0000001aff297819 */ /* 0x000fe2000001161b */
[----:B------:R-:W-:Y:S01]  /*0d70*/  IMAD.IADD R39, R29, 0x1, R37 ;  /* 0x000000011d277824 */ /* 0x000fe200078e0225 */
[----:B------:R-:W-:Y:S02]  /*0d80*/  IADD3.X R29, PT, PT, R42, -0x4000000, RZ, P6, !PT ;  /* 0xfc0000002a1d7810 */ /* 0x000fe400037fe4ff */
[----:B------:R-:W-:Y:S02]  /*0d90*/  LEA R40, P6, R41, R26, 0x1d ;  /* 0x0000001a29287211 */ /* 0x000fe400078ce8ff */
[--C-:B------:R-:W-:Y:S02]  /*0da0*/  SHF.R.U32.HI R37, RZ, 0x1a, R39.reuse ;  /* 0x0000001aff257819 */ /* 0x100fe40000011627 */
[C---:B------:R-:W-:Y:S02]  /*0db0*/  SHF.R.U64 R26, R28.reuse, 0x1a, R39 ;  /* 0x0000001a1c1a7819 */ /* 0x040fe40000001227 */
[----:B------:R-:W-:Y:S01]  /*0dc0*/  LOP3.LUT R39, R28, 0x3ffffff, RZ, 0xc0, !PT ;  /* 0x03ffffff1c277812 */ /* 0x000fe200078ec0ff */
[----:B------:R-:W-:Y:S01]  /*0dd0*/  IMAD R43, R37, 0x30000000, RZ ;  /* 0x30000000252b7824 */ /* 0x000fe200078e02ff */
[----:B------:R-:W-:Y:S01]  /*0de0*/  LOP3.LUT R28, R27, 0x3ffffff, RZ, 0xc0, !PT ;  /* 0x03ffffff1b1c7812 */ /* 0x000fe200078ec0ff */
[----:B------:R-:W-:Y:S01]  /*0df0*/  IMAD.WIDE.U32 R26, R26, 0x30000000, RZ ;  /* 0x300000001a1a7825 */ /* 0x000fe200078e00ff */
[----:B------:R-:W-:-:S02]  /*0e00*/  SEL R42, R29, R42, P3 ;  /* 0x0000002a1d2a7207 */ /* 0x000fc40001800000 */
[----:B------:R-:W-:Y:S01]  /*0e10*/  LEA.HI.X R28, R41, R28, RZ, 0x1d, P6 ;  /* 0x0000001c291c7211 */ /* 0x000fe200030fecff */
[----:B------:R-:W-:Y:S01]  /*0e20*/  IMAD.IADD R27, R27, 0x1, R43 ;  /* 0x000000011b1b7824 */ /* 0x000fe200078e022b */
[----:B------:R-:W-:Y:S02]  /*0e30*/  LEA R37, P6, R41, R40, 0x1e ;  /* 0x0000002829257211 */ /* 0x000fe400078cf0ff */
[----:B------:R-:W-:Y:S02]  /*0e40*/  IADD3.X R42, PT, PT, R15, 0x3ffffff, R42, P5, P4 ;  /* 0x03ffffff0f2a7810 */ /* 0x000fe40002fe842a */
[----:B------:R-:W-:Y:S01]  /*0e50*/  LEA.HI.X R40, R41, R28, RZ, 0x1e, P6 ;  /* 0x0000001c29287211 */ /* 0x000fe200030ff4ff */
[----:B------:R-:W-:-:S04]  /*0e60*/  IMAD R28, R2, R17, RZ ;  /* 0x00000011021c7224 */ /* 0x000fc800078e02ff */
[C---:B------:R-:W-:Y:S02]  /*0e70*/  IMAD R41, R13.reuse, R30, R28 ;  /* 0x0000001e0d297224 */ /* 0x040fe400078e021c */
[----:B------:R-:W-:-:S04]  /*0e80*/  IMAD.WIDE.U32 R28, R13, R17, RZ ;  /* 0x000000110d1c7225 */ /* 0x000fc800078e00ff */
[----:B------:R-:W-:Y:S02]  /*0e90*/  IMAD.IADD R29, R29, 0x1, R41 ;  /* 0x000000011d1d7824 */ /* 0x000fe400078e0229 */
[----:B------:R-:W-:-:S04]  /*0ea0*/  IMAD.WIDE.U32 R26, R28, 0x90, R26 ;  /* 0x000000901c1a7825 */ /* 0x000fc800078e001a */
[----:B------:R-:W-:Y:S01]  /*0eb0*/  IMAD R29, R29, 0x90, RZ ;  /* 0x000000901d1d7824 */ /* 0x000fe200078e02ff */
[----:B------:R-:W-:Y:S01]  /*0ec0*/  IADD3 R26, P3, PT, RZ, R26, RZ ;  /* 0x0000001aff1a7210 */ /* 0x000fe20007f7e0ff */
[----:B------:R-:W-:-:S03]  /*0ed0*/  IMAD.SHL.U32 R28, R17, 0x2, RZ ;  /* 0x00000002111c7824 */ /* 0x000fc600078e00ff */
[C---:B------:R-:W-:Y:S02]  /*0ee0*/  IADD3.X R27, PT, PT, R39.reuse, R27, R29, P3, !PT ;  /* 0x0000001b271b7210 */ /* 0x040fe40001ffe41d */
[----:B------:R-:W-:Y:S01]  /*0ef0*/  IADD3 R29, P3, PT, R38, 0x18, RZ ;  /* 0x00000018261d7810 */ /* 0x000fe20007f7e0ff */
[----:B------:R-:W-:-:S03]  /*0f00*/  IMAD.WIDE.U32 R26, R39, -0xc, R26 ;  /* 0xfffffff4271a7825 */ /* 0x000fc600078e001a */
[----:B------:R-:W-:Y:S02]  /*0f10*/  IADD3.X R41, PT, PT, R14, -0x2, RZ, P3, !PT ;  /* 0xfffffffe0e297810 */ /* 0x000fe40001ffe4ff */
[----:B------:R-:W-:Y:S01]  /*0f20*/  SEL R29, R29, R38, P2 ;  /* 0x000000261d1d7207 */ /* 0x000fe20001000000 */
[----:B------:R-:W-:Y:S01]  /*0f30*/  IMAD.IADD R39, R27, 0x1, -R39 ;  /* 0x000000011b277824 */ /* 0x000fe200078e0a27 */
[----:B------:R-:W-:Y:S02]  /*0f40*/  SEL R38, R41, R14, P2 ;  /* 0x0000000e29267207 */ /* 0x000fe40001000000 */
[----:B------:R-:W-:Y:S02]  /*0f50*/  LOP3.LUT R29, R29, 0xfffffffe, RZ, 0xc0, !PT ;  /* 0xfffffffe1d1d7812 */ /* 0x000fe400078ec0ff */
[----:B------:R-:W-:Y:S02]  /*0f60*/  SHF.R.U32.HI R14, RZ, 0x1a, R38 ;  /* 0x0000001aff0e7819 */ /* 0x000fe40000011626 */
[----:B------:R-:W-:-:S02]  /*0f70*/  LOP3.LUT R38, R38, 0x3ffffff, RZ, 0xc0, !PT ;  /* 0x03ffffff26267812 */ /* 0x000fc400078ec0ff */
[C---:B------:R-:W-:Y:S02]  /*0f80*/  LEA R29, P2, R14.reuse, R29, 0x1d ;  /* 0x0000001d0e1d7211 */ /* 0x040fe4000784e8ff */
[----:B------:R-:W-:Y:S02]  /*0f90*/  SHF.R.U64 R41, R17, 0x19, R30 ;  /* 0x0000001911297819 */ /* 0x000fe4000000121e */
[C---:B------:R-:W-:Y:S02]  /*0fa0*/  LEA.HI.X R38, R14.reuse, R38, RZ, 0x1d, P2 ;  /* 0x000000260e267211 */ /* 0x040fe400010fecff */
[----:B------:R-:W-:-:S04]  /*0fb0*/  LEA R29, P2, R14, R29, 0x1e ;  /* 0x0000001d0e1d7211 */ /* 0x000fc8000784f0ff */
[----:B------:R-:W-:Y:S02]  /*0fc0*/  LEA.HI.X R38, R14, R38, RZ, 0x1e, P2 ;  /* 0x000000260e267211 */ /* 0x000fe400010ff4ff */
[C---:B------:R-:W-:Y:S02]  /*0fd0*/  ISETP.GT.U32.AND P2, PT, R29.reuse, -0x60000001, PT ;  /* 0x9fffffff1d00780c */ /* 0x040fe40003f44070 */
[----:B------:R-:W-:Y:S02]  /*0fe0*/  IADD3 R14, P3, PT, R29, 0x60000000, RZ ;  /* 0x600000001d0e7810 */ /* 0x000fe40007f7e0ff */
[----:B------:R-:W-:-:S04]  /*0ff0*/  ISETP.GT.U32.AND.EX P2, PT, R38, 0x3ffffff, PT, P2 ;  /* 0x03ffffff2600780c */ /* 0x000fc80003f44120 */
[----:B------:R-:W-:Y:S02]  /*1000*/  SEL R14, R14, R29, P2 ;  /* 0x0000001d0e0e7207 */ /* 0x000fe40001000000 */
[----:B------:R-:W-:Y:S01]  /*1010*/  LOP3.LUT R29, R28, 0x3fffffe, RZ, 0xc0, !PT ;  /* 0x03fffffe1c1d7812 */ /* 0x000fe200078ec0ff */
[----:B------:R-:W-:-:S04]  /*1020*/  IMAD.MOV.U32 R28, RZ, RZ, RZ ;  /* 0x000000ffff1c7224 */ /* 0x000fc800078e00ff */
[----:B------:R-:W-:Y:S01]  /*1030*/  IMAD.WIDE.U32 R28, R41, 0x30000000, R28 ;  /* 0x30000000291c7825 */ /* 0x000fe200078e001c */
[----:B------:R-:W-:-:S05]  /*1040*/  SHF.R.U32.HI R41, RZ, 0x19, R30 ;  /* 0x00000019ff297819 */ /* 0x000fca000001161e */
[----:B------:R-:W-:-:S04]  /*1050*/  IMAD R41, R41, 0x30000000, RZ ;  /* 0x3000000029297824 */ /* 0x000fc800078e02ff */
[----:B------:R-:W-:Y:S02]  /*1060*/  IMAD.IADD R29, R29, 0x1, R41 ;  /* 0x000000011d1d7824 */ /* 0x000fe400078e0229 */
[----:B------:R-:W-:-:S05]  /*1070*/  IMAD.SHL.U32 R41, R17, 0x2, RZ ;  /* 0x0000000211297824 */ /* 0x000fca00078e00ff */
[----:B------:R-:W-:-:S05]  /*1080*/  LOP3.LUT R41, R41, 0x3fffffe, RZ, 0xc0, !PT ;  /* 0x03fffffe29297812 */ /* 0x000fca00078ec0ff */
[----:B------:R-:W-:-:S04]  /*1090*/  IMAD.WIDE.U32 R28, R41, -0xc, R28 ;  /* 0xfffffff4291c7825 */ /* 0x000fc800078e001c */
[----:B------:R-:W-:Y:S01]  /*10a0*/  IMAD.IADD R15, R29, 0x1, -R41 ;  /* 0x000000011d0f7824 */ /* 0x000fe200078e0a29 */
[----:B------:R-:W-:Y:S02]  /*10b0*/  IADD3.X R41, PT, PT, R38, -0x4000000, RZ, P3, !PT ;  /* 0xfc00000026297810 */ /* 0x000fe40001ffe4ff */
[----:B------:R-:W-:Y:S02]  /*10c0*/  IADD3 R29, P4, P5, R28, -0x60000000, R14 ;  /* 0xa00000001c1d7810 */ /* 0x000fe40007d9e00e */
[----:B------:R-:W-:Y:S02]  /*10d0*/  ISETP.GT.U32.AND P3, PT, R37, -0x60000001, PT ;  /* 0x9fffffff2500780c */ /* 0x000fe40003f64070 */
[----:B------:R-:W-:Y:S02]  /*10e0*/  SEL R28, R41, R38, P2 ;  /* 0x00000026291c7207 */ /* 0x000fe40001000000 */
[----:B------:R-:W-:Y:S02]  /*10f0*/  ISETP.GT.U32.AND.EX P2, PT, R40, 0x3ffffff, PT, P3 ;  /* 0x03ffffff2800780c */ /* 0x000fe40003f44130 */
[----:B------:R-:W-:Y:S01]  /*1100*/  IADD3.X R28, PT, PT, R15, 0x3ffffff, R28, P4, P5 ;  /* 0x03ffffff0f1c7810 */ /* 0x000fe200027ea41c */
[----:B------:R-:W-:Y:S01]  /*1110*/  IMAD R15, R30, R35, RZ ;  /* 0x000000231e0f7224 */ /* 0x000fe200078e02ff */
[----:B------:R-:W-:-:S02]  /*1120*/  IADD3 R14, P3, PT, R37, 0x60000000, RZ ;  /* 0x60000000250e7810 */ /* 0x000fc40007f7e0ff */
[----:B------:R-:W-:Y:S01]  /*1130*/  LOP3.LUT R38, R29, 0xfffffffe, RZ, 0xc0, !PT ;  /* 0xfffffffe1d267812 */ /* 0x000fe200078ec0ff */
[----:B------:R-:W-:Y:S01]  /*1140*/  IMAD R41, R16, R17, R15 ;  /* 0x0000001110297224 */ /* 0x000fe200078e020f */
[----:B------:R-:W-:Y:S01]  /*1150*/  SEL R37, R14, R37, P2 ;  /* 0x000000250e257207 */ /* 0x000fe20001000000 */
[----:B------:R-:W-:Y:S01]  /*1160*/  IMAD.WIDE.U32 R14, R17, R35, RZ ;  /* 0x00000023110e7225 */ /* 0x000fe200078e00ff */
[----:B------:R-:W-:Y:S02]  /*1170*/  IADD3.X R29, PT, PT, R40, -0x4000000, RZ, P3, !PT ;  /* 0xfc000000281d7810 */ /* 0x000fe40001ffe4ff */
[----:B------:R-:W-:Y:S01]  /*1180*/  IADD3 R37, P4, P5, R26, -0x60000000, R37 ;  /* 0xa00000001a257810 */ /* 0x000fe20007d9e025 */
[----:B------:R-:W-:Y:S01]  /*1190*/  IMAD.IADD R15, R15, 0x1, R41 ;  /* 0x000000010f0f7824 */ /* 0x000fe200078e0229 */
[----:B------:R-:W-:-:S04]  /*11a0*/  SEL R40, R29, R40, P2 ;  /* 0x000000281d287207 */ /* 0x000fc80001000000 */
[--C-:B------:R-:W-:Y:S02]  /*11b0*/  SHF.R.U32.HI R41, RZ, 0x19, R15.reuse ;  /* 0x00000019ff297819 */ /* 0x100fe4000001160f */
[----:B------:R-:W-:Y:S02]  /*11c0*/  SHF.R.U64 R26, R14, 0x19, R15 ;  /* 0x000000190e1a7819 */ /* 0x000fe4000000120f */
[----:B------:R-:W-:Y:S01]  /*11d0*/  SHF.R.U32.HI R15, RZ, 0x1a, R28 ;  /* 0x0000001aff0f7819 */ /* 0x000fe2000001161c */
[----:B------:R-:W-:Y:S01]  /*11e0*/  IMAD R41, R41, 0x30000000, RZ ;  /* 0x3000000029297824 */ /* 0x000fe200078e02ff */
[----:B------:R-:W-:Y:S01]  /*11f0*/  LOP3.LUT R28, R28, 0x3ffffff, RZ, 0xc0, !PT ;  /* 0x03ffffff1c1c7812 */ /* 0x000fe200078ec0ff */
[----:B------:R-:W-:Y:S01]  /*1200*/  IMAD.WIDE.U32 R26, R26, 0x30000000, RZ ;  /* 0x300000001a1a7825 */ /* 0x000fe200078e00ff */
[----:B------:R-:W-:Y:S02]  /*1210*/  LEA R38, P6, R15, R38, 0x1d ;  /* 0x000000260f267211 */ /* 0x000fe400078ce8ff */
[----:B------:R-:W-:Y:S01]  /*1220*/  IADD3.X R39, PT, PT, R39, 0x3ffffff, R40, P4, P5 ;  /* 0x03ffffff27277810 */ /* 0x000fe200027ea428 */
[----:B------:R-:W-:Y:S01]  /*1230*/  IMAD.IADD R27, R27, 0x1, R41 ;  /* 0x000000011b1b7824 */ /* 0x000fe200078e0229 */
[C---:B------:R-:W-:Y:S01]  /*1240*/  LEA.HI.X R44, R15.reuse, R28, RZ, 0x1d, P6 ;  /* 0x0000001c0f2c7211 */ /* 0x040fe200030fecff */
[----:B------:R-:W-:Y:S01]  /*1250*/  IMAD R41, R30, R17, RZ ;  /* 0x000000111e297224 */ /* 0x000fe200078e02ff */
[----:B------:R-:W-:-:S03]  /*1260*/  LEA R28, P6, R15, R38, 0x1e ;  /* 0x000000260f1c7211 */ /* 0x000fc600078cf0ff */
[----:B------:R-:W-:Y:S01]  /*1270*/  IMAD R41, R17, R30, R41 ;  /* 0x0000001e11297224 */ /* 0x000fe200078e0229 */
[----:B------:R-:W-:Y:S02]  /*1280*/  LEA.HI.X R15, R15, R44, RZ, 0x1e, P6 ;  /* 0x0000002c0f0f7211 */ /* 0x000fe400030ff4ff */
[----:B------:R-:W-:-:S04]  /*1290*/  ISETP.GT.U32.AND P3, PT, R28, -0x60000001, PT ;  /* 0x9fffffff1c00780c */ /* 0x000fc80003f64070 */
[----:B------:R-:W-:Y:S02]  /*12a0*/  ISETP.GT.U32.AND.EX P2, PT, R15, 0x3ffffff, PT, P3 ;  /* 0x03ffffff0f00780c */ /* 0x000fe40003f44130 */
[----:B------:R-:W-:-:S04]  /*12b0*/  IADD3 R29, P3, PT, R28, 0x60000000, RZ ;  /* 0x600000001c1d7810 */ /* 0x000fc80007f7e0ff */
[----:B------:R-:W-:Y:S02]  /*12c0*/  SEL R30, R29, R28, P2 ;  /* 0x0000001c1d1e7207 */ /* 0x000fe40001000000 */
[----:B------:R-:W-:-:S04]  /*12d0*/  IADD3.X R28, PT, PT, R15, -0x4000000, RZ, P3, !PT ;  /* 0xfc0000000f1c7810 */ /* 0x000fc80001ffe4ff */
[----:B------:R-:W-:Y:S01]  /*12e0*/  SEL R15, R28, R15, P2 ;  /* 0x0000000f1c0f7207 */ /* 0x000fe20001000000 */
[----:B------:R-:W-:-:S04]  /*12f0*/  IMAD.WIDE.U32 R28, R17, R17, RZ ;  /* 0x00000011111c7225 */ /* 0x000fc800078e00ff */
[-C--:B------:R-:W-:Y:S02]  /*1300*/  IMAD R17, R16, R35.reuse, RZ ;  /* 0x0000002310117224 */ /* 0x080fe400078e02ff */
[----:B------:R-:W-:Y:S02]  /*1310*/  IMAD.IADD R29, R29, 0x1, R41 ;  /* 0x000000011d1d7824 */ /* 0x000fe400078e0229 */
[C---:B------:R-:W-:Y:S02]  /*1320*/  IMAD R41, R35.reuse, R16, R17 ;  /* 0x0000001023297224 */ /* 0x040fe400078e0211 */
[----:B------:R-:W-:-:S04]  /*1330*/  IMAD.WIDE.U32 R16, R35, R35, RZ ;  /* 0x0000002323107225 */ /* 0x000fc800078e00ff */
[----:B------:R-:W-:-:S04]  /*1340*/  IMAD.WIDE.U32 R26, R28, 0x90, R26 ;  /* 0x000000901c1a7825 */ /* 0x000fc800078e001a */
[----:B------:R-:W-:Y:S02]  /*1350*/  IMAD.IADD R28, R17, 0x1, R41 ;  /* 0x00000001111c7824 */ /* 0x000fe400078e0229 */
[C---:B------:R-:W-:Y:S02]  /*1360*/  IMAD.SHL.U32 R17, R14.reuse, 0x2, RZ ;  /* 0x000000020e117824 */ /* 0x040fe400078e00ff */
[----:B------:R-:W-:Y:S01]  /*1370*/  IMAD R29, R29, 0x90, RZ ;  /* 0x000000901d1d7824 */ /* 0x000fe200078e02ff */
[----:B------:R-:W-:Y:S01]  /*1380*/  SHF.R.U32.HI R35, RZ, 0x1a, R28 ;  /* 0x0000001aff237819 */ /* 0x000fe2000001161c */
[----:B------:R-:W-:Y:S01]  /*1390*/  IMAD.SHL.U32 R41, R14, 0x2, RZ ;  /* 0x000000020e297824 */ /* 0x000fe200078e00ff */
[----:B------:R-:W-:Y:S02]  /*13a0*/  LOP3.LUT R17, R17, 0x3fffffe, RZ, 0xc0, !PT ;  /* 0x03fffffe11117812 */ /* 0x000fe400078ec0ff */
[----:B------:R-:W-:Y:S02]  /*13b0*/  LEA R38, P3, R35, R16, 0x1d ;  /* 0x0000001023267211 */ /* 0x000fe4000786e8ff */
[----:B------:R-:W-:-:S02]  /*13c0*/  IADD3 R16, P2, PT, RZ, R26, RZ ;  /* 0x0000001aff107210 */ /* 0x000fc40007f5e0ff */
[----:B------:R-:W-:Y:S02]  /*13d0*/  LOP3.LUT R28, R28, 0x3ffffff, RZ, 0xc0, !PT ;  /* 0x03ffffff1c1c7812 */ /* 0x000fe400078ec0ff */
[----:B------:R-:W-:Y:S02]  /*13e0*/  IADD3.X R17, PT, PT, R17, R27, R29, P2, !PT ;  /* 0x0000001b11117210 */ /* 0x000fe400017fe41d */
[----:B------:R-:W-:Y:S02]  /*13f0*/  SHF.R.U32.HI R29, RZ, 0x1a, R31 ;  /* 0x0000001aff1d7819 */ /* 0x000fe4000001161f */
[----:B------:R-:W-:Y:S02]  /*1400*/  LOP3.LUT R27, R31, 0x3ffffff, RZ, 0xc0, !PT ;  /* 0x03ffffff1f1b7812 */ /* 0x000fe400078ec0ff */
[----:B------:R-:W-:Y:S02]  /*1410*/  LEA R26, P2, R29, R32, 0x1d ;  /* 0x000000201d1a7211 */ /* 0x000fe4000784e8ff */
[----:B------:R-:W-:-:S02]  /*1420*/  LOP3.LUT R32, R42, 0x3ffffff, RZ, 0xc0, !PT ;  /* 0x03ffffff2a207812 */ /* 0x000fc400078ec0ff */
[C---:B------:R-:W-:Y:S02]  /*1430*/  LEA.HI.X R27, R29.reuse, R27, RZ, 0x1d, P2 ;  /* 0x0000001b1d1b7211 */ /* 0x040fe400010fecff */
[----:B------:R-:W-:Y:S02]  /*1440*/  LEA R26, P2, R29, R26, 0x1e ;  /* 0x0000001a1d1a7211 */ /* 0x000fe4000784f0ff */
[----:B------:R-:W-:Y:S02]  /*1450*/  LEA.HI.X R28, R35, R28, RZ, 0x1d, P3 ;  /* 0x0000001c231c7211 */ /* 0x000fe400018fecff */
[----:B------:R-:W-:Y:S02]  /*1460*/  LEA.HI.X R27, R29, R27, RZ, 0x1e, P2 ;  /* 0x0000001b1d1b7211 */ /* 0x000fe400010ff4ff */
[----:B------:R-:W-:Y:S02]  /*1470*/  SHF.R.U32.HI R29, RZ, 0x1a, R42 ;  /* 0x0000001aff1d7819 */ /* 0x000fe4000001162a */
[----:B------:R-:W-:-:S02]  /*1480*/  LEA R38, P3, R35, R38, 0x1e ;  /* 0x0000002623267211 */ /* 0x000fc4000786f0ff */
[----:B------:R-:W-:Y:S02]  /*1490*/  LEA R34, P2, R29, R34, 0x1d ;  /* 0x000000221d227211 */ /* 0x000fe4000784e8ff */
[----:B------:R-:W-:Y:S02]  /*14a0*/  LEA.HI.X R28, R35, R28, RZ, 0x1e, P3 ;  /* 0x0000001c231c7211 */ /* 0x000fe400018ff4ff */
[C---:B------:R-:W-:Y:S02]  /*14b0*/  LEA.HI.X R32, R29.reuse, R32, RZ, 0x1d, P2 ;  /* 0x000000201d207211 */ /* 0x040fe400010fecff */
[C---:B------:R-:W-:Y:S02]  /*14c0*/  LEA R34, P4, R29.reuse, R34, 0x1e ;  /* 0x000000221d227211 */ /* 0x040fe4000788f0ff */
[----:B------:R-:W-:Y:S02]  /*14d0*/  ISETP.GT.U32.AND P2, PT, R26, -0x60000001, PT ;  /* 0x9fffffff1a00780c */ /* 0x000fe40003f44070 */
[----:B------:R-:W-:-:S02]  /*14e0*/  LEA.HI.X R32, R29, R32, RZ, 0x1e, P4 ;  /* 0x000000201d207211 */ /* 0x000fc400020ff4ff */
[----:B------:R-:W-:Y:S02]  /*14f0*/  IADD3 R29, P4, PT, R26, 0x60000000, RZ ;  /* 0x600000001a1d7810 */ /* 0x000fe40007f9e0ff */
[C---:B------:R-:W-:Y:S02]  /*1500*/  ISETP.GT.U32.AND.EX P2, PT, R27.reuse, 0x3ffffff, PT, P2 ;  /* 0x03ffffff1b00780c */ /* 0x040fe40003f44120 */
[----:B------:R-:W-:Y:S02]  /*1510*/  IADD3.X R40, PT, PT, R27, -0x4000000, RZ, P4, !PT ;  /* 0xfc0000001b287810 */ /* 0x000fe400027fe4ff */
[----:B------:R-:W-:Y:S02]  /*1520*/  SEL R26, R29, R26, P2 ;  /* 0x0000001a1d1a7207 */ /* 0x000fe40001000000 */
[----:B------:R-:W-:Y:S02]  /*1530*/  SEL R27, R40, R27, P2 ;  /* 0x0000001b281b7207 */ /* 0x000fe40001000000 */
[----:B------:R-:W-:-:S02]  /*1540*/  SHF.R.U32.HI R40, RZ, 0x1a, R39 ;  /* 0x0000001aff287819 */ /* 0x000fc40000011627 */
[----:B------:R-:W-:Y:S02]  /*1550*/  LOP3.LUT R29, R39, 0x3ffffff, RZ, 0xc0, !PT ;  /* 0x03ffffff271d7812 */ /* 0x000fe400078ec0ff */
[----:B------:R-:W-:Y:S02]  /*1560*/  LEA R31, P2, R40, R37, 0x1d ;  /* 0x00000025281f7211 */ /* 0x000fe4000784e8ff */
[----:B------:R-:W-:Y:S02]  /*1570*/  ISETP.GT.U32.AND P3, PT, R38, -0x60000001, PT ;  /* 0x9fffffff2600780c */ /* 0x000fe40003f64070 */
[C---:B------:R-:W-:Y:S02]  /*1580*/  LEA.HI.X R29, R40.reuse, R29, RZ, 0x1d, P2 ;  /* 0x0000001d281d7211 */ /* 0x040fe400010fecff */
[----:B------:R-:W-:Y:S02]  /*1590*/  LEA R31, P4, R40, R31, 0x1e ;  /* 0x0000001f281f7211 */ /* 0x000fe4000788f0ff */
[----:B------:R-:W-:-:S02]  /*15a0*/  ISETP.GT.U32.AND P2, PT, R34, -0x60000001, PT ;  /* 0x9fffffff2200780c */ /* 0x000fc40003f44070 */
[----:B------:R-:W-:Y:S02]  /*15b0*/  LEA.HI.X R29, R40, R29, RZ, 0x1e, P4 ;  /* 0x0000001d281d7211 */ /* 0x000fe400020ff4ff */
[----:B------:R-:W-:Y:S02]  /*15c0*/  IADD3 R37, P4, PT, R34, 0x60000000, RZ ;  /* 0x6000000022257810 */ /* 0x000fe40007f9e0ff */
[C---:B------:R-:W-:Y:S02]  /*15d0*/  ISETP.GT.U32.AND.EX P2, PT, R32.reuse, 0x3ffffff, PT, P2 ;  /* 0x03ffffff2000780c */ /* 0x040fe40003f44120 */
[----:B------:R-:W-:Y:S02]  /*15e0*/  IADD3.X R39, PT, PT, R32, -0x4000000, RZ, P4, !PT ;  /* 0xfc00000020277810 */ /* 0x000fe400027fe4ff */
[----:B------:R-:W-:Y:S02]  /*15f0*/  IADD3 R35, P4, PT, R38, 0x60000000, RZ ;  /* 0x6000000026237810 */ /* 0x000fe40007f9e0ff */
[----:B------:R-:W-:-:S02]  /*1600*/  SEL R37, R37, R34, P2 ;  /* 0x0000002225257207 */ /* 0x000fc40001000000 */
[----:B------:R-:W-:Y:S02]  /*1610*/  SEL R14, R39, R32, P2 ;  /* 0x00000020270e7207 */ /* 0x000fe40001000000 */
[----:B------:R-:W-:Y:S02]  /*1620*/  LOP3.LUT R41, R41, 0x3fffffe, RZ, 0xc0, !PT ;  /* 0x03fffffe29297812 */ /* 0x000fe400078ec0ff */
[----:B------:R-:W-:Y:S02]  /*1630*/  ISETP.GT.U32.AND P2, PT, R31, -0x60000001, PT ;  /* 0x9fffffff1f00780c */ /* 0x000fe40003f44070 */
[C---:B------:R-:W-:Y:S01]  /*1640*/  ISETP.GT.U32.AND.EX P3, PT, R28.reuse, 0x3ffffff, PT, P3 ;  /* 0x03ffffff1c00780c */ /* 0x040fe20003f64130 */
[----:B------:R-:W-:Y:S01]  /*1650*/  IMAD.WIDE.U32 R16, R41, -0xc, R16 ;  /* 0xfffffff429107825 */ /* 0x000fe200078e0010 */
[----:B------:R-:W-:Y:S02]  /*1660*/  IADD3.X R39, PT, PT, R28, -0x4000000, RZ, P4, !PT ;  /* 0xfc0000001c277810 */ /* 0x000fe400027fe4ff */
[----:B------:R-:W-:-:S02]  /*1670*/  IADD3 R32, P4, PT, R31, 0x60000000, RZ ;  /* 0x600000001f207810 */ /* 0x000fc40007f9e0ff */
[----:B------:R-:W-:Y:S02]  /*1680*/  ISETP.GT.U32.AND.EX P2, PT, R29, 0x3ffffff, PT, P2 ;  /* 0x03ffffff1d00780c */ /* 0x000fe40003f44120 */
[----:B------:R-:W-:Y:S02]  /*1690*/  SEL R35, R35, R38, P3 ;  /* 0x0000002623237207 */ /* 0x000fe40001800000 */
[----:B------:R-:W-:Y:S02]  /*16a0*/  IADD3.X R34, PT, PT, R29, -0x4000000, RZ, P4, !PT ;  /* 0xfc0000001d227810 */ /* 0x000fe400027fe4ff */
[----:B------:R-:W-:Y:S01]  /*16b0*/  SEL R31, R32, R31, P2 ;  /* 0x0000001f201f7207 */ /* 0x000fe20001000000 */
[----:B------:R-:W-:Y:S01]  /*16c0*/  IMAD.IADD R32, R17, 0x1, -R41 ;  /* 0x0000000111207824 */ /* 0x000fe200078e0a29 */
[----:B------:R-:W-:Y:S02]  /*16d0*/  SEL R39, R39, R28, P3 ;  /* 0x0000001c27277207 */ /* 0x000fe40001800000 */
[----:B------:R-:W-:-:S02]  /*16e0*/  IADD3 R28, P5, P4, R16, -0x60000000, R35 ;  /* 0xa0000000101c7810 */ /* 0x000fc40007cbe023 */
[----:B------:R-:W-:Y:S02]  /*16f0*/  SEL R16, R34, R29, P2 ;  /* 0x0000001d22107207 */ /* 0x000fe40001000000 */
[C---:B------:R-:W-:Y:S02]  /*1700*/  ISETP.GE.U32.AND P3, PT, R37.reuse, R30, PT ;  /* 0x0000001e2500720c */ /* 0x040fe40003f66070 */
[----:B------:R-:W-:Y:S02]  /*1710*/  IADD3 R34, P6, PT, R37, -0x60000000, RZ ;  /* 0xa000000025227810 */ /* 0x000fe40007fde0ff */
[----:B------:R-:W-:Y:S02]  /*1720*/  IADD3.X R32, PT, PT, R32, 0x3ffffff, R39, P5, P4 ;  /* 0x03ffffff20207810 */ /* 0x000fe40002fe8427 */
[C---:B------:R-:W-:Y:S02]  /*1730*/  ISETP.GE.U32.AND.EX P2, PT, R14.reuse, R15, PT, P3 ;  /* 0x0000000f0e00720c */ /* 0x040fe40003f46130 */
[----:B------:R-:W-:-:S02]  /*1740*/  IADD3.X R29, PT, PT, R14, 0x3ffffff, RZ, P6, !PT ;  /* 0x03ffffff0e1d7810 */ /* 0x000fc400037fe4ff */
[----:B------:R-:W-:Y:S02]  /*1750*/  SHF.R.U32.HI R17, RZ, 0x1a, R32 ;  /* 0x0000001aff117819 */ /* 0x000fe40000011620 */
[----:B------:R-:W-:Y:S02]  /*1760*/  IADD3 R35, P3, PT, R26, -0x60000000, RZ ;  /* 0xa00000001a237810 */ /* 0x000fe40007f7e0ff */
[----:B------:R-:W-:Y:S02]  /*1770*/  SEL R37, R34, R37, !P2 ;  /* 0x0000002522257207 */ /* 0x000fe40005000000 */
[----:B------:R-:W-:Y:S02]  /*1780*/  SEL R14, R29, R14, !P2 ;  /* 0x0000000e1d0e7207 */ /* 0x000fe40005000000 */
[----:B------:R-:W-:Y:S02]  /*1790*/  ISETP.GE.U32.AND P2, PT, R26, R31, PT ;  /* 0x0000001f1a00720c */ /* 0x000fe40003f46070 */
[----:B------:R-:W-:-:S02]  /*17a0*/  LEA R29, P5, R17, R28, 0x1d ;  /* 0x0000001c111d7211 */ /* 0x000fc400078ae8ff */
[C---:B------:R-:W-:Y:S02]  /*17b0*/  IADD3.X R28, PT, PT, R27.reuse, 0x3ffffff, RZ, P3, !PT ;  /* 0x03ffffff1b1c7810 */ /* 0x040fe40001ffe4ff */
[----:B------:R-:W-:Y:S02]  /*17c0*/  IADD3 R36, P3, PT, R36, 0x1, RZ ;  /* 0x0000000124247810 */ /* 0x000fe40007f7e0ff */
[----:B------:R-:W-:Y:S02]  /*17d0*/  ISETP.GE.U32.AND.EX P2, PT, R27, R16, PT, P2 ;  /* 0x000000101b00720c */ /* 0x000fe40003f46120 */
[----:B------:R-:W-:Y:S01]  /*17e0*/  LOP3.LUT R32, R32, 0x3ffffff, RZ, 0xc0, !PT ;  /* 0x03ffffff20207812 */ /* 0x000fe200078ec0ff */
[----:B------:R-:W-:Y:S01]  /*17f0*/  IMAD.X R33, RZ, RZ, R33, P3 ;  /* 0x000000ffff217224 */ /* 0x000fe200018e0621 */
[----:B------:R-:W-:Y:S02]  /*1800*/  SEL R26, R35, R26, !P2 ;  /* 0x0000001a231a7207 */ /* 0x000fe40005000000 */
[----:B------:R-:W-:-:S02]  /*1810*/  SEL R27, R28, R27, !P2 ;  /* 0x0000001b1c1b7207 */ /* 0x000fc40005000000 */
[----:B------:R-:W-:Y:S02]  /*1820*/  ISETP.NE.U32.AND P2, PT, R36, R3, PT ;  /* 0x000000032400720c */ /* 0x000fe40003f45070 */
[----:B------:R-:W-:Y:S02]  /*1830*/  LEA.HI.X R32, R17, R32, RZ, 0x1d, P5 ;  /* 0x0000002011207211 */ /* 0x000fe400028fecff */
[----:B------:R-:W-:Y:S02]  /*1840*/  ISETP.NE.AND.EX P2, PT, R33, R4, PT, P2 ;  /* 0x000000042100720c */ /* 0x000fe40003f45320 */
[----:B------:R-:W-:Y:S02]  /*1850*/  LEA R29, P5, R17, R29, 0x1e ;  /* 0x0000001d111d7211 */ /* 0x000fe400078af0ff */
[----:B------:R-:W-:Y:S02]  /*1860*/  IADD3 R30, P4, PT, R37, -R30, RZ ;  /* 0x8000001e251e7210 */ /* 0x000fe40007f9e0ff */
[----:B------:R-:W-:-:S02]  /*1870*/  LEA.HI.X R32, R17, R32, RZ, 0x1e, P5 ;  /* 0x0000002011207211 */ /* 0x000fc400028ff4ff */
[C---:B------:R-:W-:Y:S02]  /*1880*/  ISETP.GT.U32.AND P3, PT, R29.reuse, -0x60000001, PT ;  /* 0x9fffffff1d00780c */ /* 0x040fe40003f64070 */
[----:B------:R-:W-:Y:S02]  /*1890*/  IADD3 R31, P5, PT, R26, -R31, RZ ;  /* 0x8000001f1a1f7210 */ /* 0x000fe40007fbe0ff */
[----:B------:R-:W-:Y:S02]  /*18a0*/  IADD3 R28, P6, PT, R29, 0x60000000, RZ ;  /* 0x600000001d1c7810 */ /* 0x000fe40007fde0ff */
[C---:B------:R-:W-:Y:S01]  /*18b0*/  ISETP.GT.U32.AND.EX P3, PT, R32.reuse, 0x3ffffff, PT, P3 ;  /* 0x03ffffff2000780c */ /* 0x040fe20003f64130 */
[----:B------:R-:W-:Y:S01]  /*18c0*/  IMAD.X R16, R27, 0x1, ~R16, P5 ;  /* 0x000000011b107824 */ /* 0x000fe200028e0e10 */
[----:B------:R-:W-:Y:S02]  /*18d0*/  IADD3.X R17, PT, PT, R32, -0x4000000, RZ, P6, !PT ;  /* 0xfc00000020117810 */ /* 0x000fe400037fe4ff */
[----:B------:R-:W-:Y:S01]  /*18e0*/  SEL R28, R28, R29, P3 ;  /* 0x0000001d1c1c7207 */ /* 0x000fe20001800000 */
[----:B------:R-:W-:Y:S01]  /*18f0*/  IMAD.X R29, R14, 0x1, ~R15, P4 ;  /* 0x000000010e1d7824 */ /* 0x000fe200020e0e0f */
[----:B------:R-:W-:Y:S01]  /*1900*/  SEL R17, R17, R32, P3 ;  /* 0x0000002011117207 */ /* 0x000fe20001800000 */
[----:B------:R-:W-:-:S02]  /*1910*/  IMAD.MOV.U32 R14, RZ, RZ, R31 ;  /* 0x000000ffff0e7224 */ /* 0x000fc400078e001f */
[----:B------:R-:W-:Y:S01]  /*1920*/  IMAD.MOV.U32 R15, RZ, RZ, R16 ;  /* 0x000000ffff0f7224 */ /* 0x000fe200078e0010 */
[----:B------:R-:W-:Y:S06]  /*1930*/  @P2 BRA `(.L_x_6) ;  /* 0xffffffec00002947 */ /* 0x000fec000383ffff */
.L_x_5:
[----:B------:R-:W-:Y:S05]  /*1940*/  BSYNC.RECONVERGENT B2 ;  /* 0x0000000000027941 */ /* 0x000fea0003800200 */
.L_x_4:
[----:B------:R-:W-:Y:S01]  /*1950*/  ISETP.NE.AND.EX P0, PT, R4, RZ, PT, P0 ;  /* 0x000000ff0400720c */ /* 0x000fe20003f05300 */
[----:B------:R-:W-:Y:S01]  /*1960*/  IMAD.MOV.U32 R12, RZ, RZ, R6 ;  /* 0x000000ffff0c7224 */ /* 0x000fe200078e0006 */
[----:B------:R-:W-:Y:S01]  /*1970*/  IADD3 R2, P2, PT, R9, 0x60000000, RZ ;  /* 0x6000000009027810 */ /* 0x000fe20007f5e0ff */
[----:B------:R-:W-:Y:S01]  /*1980*/  IMAD.MOV.U32 R13, RZ, RZ, R7 ;  /* 0x000000ffff0d7224 */ /* 0x000fe200078e0007 */
[C---:B------:R-:W-:Y:S02]  /*1990*/  ISETP.GT.U32.AND.EX P1, PT, R10.reuse, 0x3ffffff, PT, P1 ;  /* 0x03ffffff0a00780c */ /* 0x040fe40003f24110 */
[----:B------:R-:W-:Y:S02]  /*19a0*/  IADD3.X R11, PT, PT, R10, -0x4000000, RZ, P2, !PT ;  /* 0xfc0000000a0b7810 */ /* 0x000fe400017fe4ff */
[----:B------:R-:W-:Y:S02]  /*19b0*/  SEL R6, R2, R9, P1 ;  /* 0x0000000902067207 */ /* 0x000fe40000800000 */
[----:B------:R-:W-:-:S03]  /*19c0*/  SEL R7, R11, R10, P1 ;  /* 0x0000000a0b077207 */ /* 0x000fc60000800000 */
[----:B------:R-:W-:Y:S05]  /*19d0*/  @!P0 BRA `(.L_x_3) ;  /* 0x0000001400408947 */ /* 0x000fea0003800000 */
[----:B------:R-:W-:Y:S01]  /*19e0*/  IMAD.MOV.U32 R10, RZ, RZ, R12 ;  /* 0x000000ffff0a7224 */ /* 0x000fe200078e000c */
[----:B------:R-:W-:Y:S01]  /*19f0*/  UMOV UR4, URZ ;  /* 0x000000ff00047c82 */ /* 0x000fe20008000000 */
[----:B------:R-:W-:Y:S02]  /*1a00*/  IMAD.MOV.U32 R11, RZ, RZ, RZ ;  /* 0x000000ffff0b7224 */ /* 0x000fe400078e00ff */
[----:B------:R-:W-:Y:S02]  /*1a10*/  IMAD.MOV.U32 R38, RZ, RZ, 0x8 ;  /* 0x00000008ff267424 */ /* 0x000fe400078e00ff */
[----:B------:R-:W-:-:S04]  /*1a20*/  IMAD.WIDE.U32 R10, R13, 0xc, R10 ;  /* 0x0000000c0d0a7825 */ /* 0x000fc800078e000a */
[----:B------:R-:W-:Y:S01]  /*1a30*/  VIADD R2, R11, UR4 ;  /* 0x000000040b027c36 */ /* 0x000fe20008000000 */
[C---:B------:R-:W-:Y:S01]  /*1a40*/  ISETP.GT.U32.AND P0, PT, R10.reuse, -0x1, PT ;  /* 0xffffffff0a00780c */ /* 0x040fe20003f04070 */
[----:B------:R-:W-:Y:S01]  /*1a50*/  IMAD.MOV.U32 R34, RZ, RZ, 0x30 ;  /* 0x00000030ff227424 */ /* 0x000fe200078e00ff */
[----:B------:R-:W-:Y:S01]  /*1a60*/  IADD3 R9, P1, PT, R10, 0xc, RZ ;  /* 0x0000000c0a097810 */ /* 0x000fe20007f3e0ff */
[----:B------:R-:W-:Y:S01]  /*1a70*/  IMAD.MOV.U32 R32, RZ, RZ, RZ ;  /* 0x000000ffff207224 */ /* 0x000fe200078e00ff */
[C---:B------:R-:W-:Y:S01]  /*1a80*/  ISETP.GT.U32.AND.EX P0, PT, R2.reuse, RZ, PT, P0 ;  /* 0x000000ff0200720c */ /* 0x040fe20003f04100 */
[----:B------:R-:W-:Y:S01]  /*1a90*/  IMAD.MOV.U32 R16, RZ, RZ, RZ ;  /* 0x000000ffff107224 */ /* 0x000fe200078e00ff */
[----:B------:R-:W-:Y:S02]  /*1aa0*/  IADD3.X R11, PT, PT, R2, -0x1, RZ, P1, !PT ;  /* 0xffffffff020b7810 */ /* 0x000fe40000ffe4ff */
[----:B------:R-:W-:Y:S02]  /*1ab0*/  SEL R12, RZ, 0x1, !P0 ;  /* 0x00000001ff0c7807 */ /* 0x000fe40004000000 */
[----:B------:R-:W-:Y:S01]  /*1ac0*/  SEL R10, R9, R10, P0 ;  /* 0x0000000a090a7207 */ /* 0x000fe20000000000 */
[----:B------:R-:W-:Y:S01]  /*1ad0*/  IMAD.MOV.U32 R9, RZ, RZ, RZ ;  /* 0x000000ffff097224 */ /* 0x000fe200078e00ff */
[----:B------:R-:W-:-:S02]  /*1ae0*/  SEL R11, R11, R2, P0 ;  /* 0x000000020b0b7207 */ /* 0x000fc40000000000 */
[----:B------:R-:W-:Y:S01]  /*1af0*/  IADD3 R12, P0, PT, R12, R13, RZ ;  /* 0x0000000d0c0c7210 */ /* 0x000fe20007f1e0ff */
[----:B------:R-:W-:-:S04]  /*1b00*/  IMAD.MOV.U32 R13, RZ, RZ, RZ ;  /* 0x000000ffff0d7224 */ /* 0x000fc800078e00ff */
[----:B------:R-:W-:-:S08]  /*1b10*/  IMAD.X R2, RZ, RZ, RZ, P0 ;  /* 0x000000ffff027224 */ /* 0x000fd000000e06ff */
.L_x_7:
        /* <DEDUP_REMOVED lines=12> */
[----:B------:R-:W-:Y:S02]  /*1be0*/  SEL R42, RZ, 0x1, !P0 ;  /* 0x00000001ff2a7807 */ /* 0x000fe40004000000 */
[C---:B------:R-:W-:Y:S02]  /*1bf0*/  ISETP.GT.U32.AND.EX P1, PT, R6.reuse, RZ, PT, P1 ;  /* 0x000000ff0600720c */ /* 0x040fe40003f24110 */
[----:B------:R-:W-:-:S02]  /*1c00*/  IADD3.X R35, PT, PT, R6, -0x1, RZ, P2, !PT ;  /* 0xffffffff06237810 */ /* 0x000fc400017fe4ff */
[----:B------:R-:W-:Y:S02]  /*1c10*/  IADD3 R42, P2, PT, R13, R42, RZ ;  /* 0x0000002a0d2a7210 */ /* 0x000fe40007f5e0ff */
[----:B------:R-:W-:Y:S02]  /*1c20*/  SEL R35, R35, R6, P1 ;  /* 0x0000000623237207 */ /* 0x000fe40000800000 */
[----:B------:R-:W-:Y:S01]  /*1c30*/  SEL R6, RZ, 0x1, !P1 ;  /* 0x00000001ff067807 */ /* 0x000fe20004800000 */
[----:B------:R-:W-:Y:S01]  /*1c40*/  IMAD.X R13, RZ, RZ, RZ, P2 ;  /* 0x000000ffff0d7224 */ /* 0x000fe200010e06ff */
[----:B------:R-:W-:Y:S01]  /*1c50*/  SEL R33, R33, R26, P1 ;  /* 0x0000001a21217207 */ /* 0x000fe20000800000 */
[----:B------:R-:W-:Y:S01]  /*1c60*/  IMAD R28, R35, R42, RZ ;  /* 0x0000002a231c7224 */ /* 0x000fe200078e02ff */
[----:B------:R-:W-:Y:S01]  /*1c70*/  IADD3 R37, P2, PT, R38, 0xc, RZ ;  /* 0x0000000c26257810 */ /* 0x000fe20007f5e0ff */
[----:B------:R-:W-:Y:S01]  /*1c80*/  IMAD.WIDE.U32 R30, R42, 0x90, RZ ;  /* 0x000000902a1e7825 */ /* 0x000fe200078e00ff */
[----:B------:R-:W-:-:S02]  /*1c90*/  IADD3 R29, P1, PT, R7, R6, RZ ;  /* 0x00000006071d7210 */ /* 0x000fc40007f3e0ff */
[----:B------:R-:W-:Y:S01]  /*1ca0*/  SEL R38, R37, R38, P0 ;  /* 0x0000002625267207 */ /* 0x000fe20000000000 */
[----:B------:R-:W-:Y:S02]  /*1cb0*/  IMAD R41, R13, 0x90, RZ ;  /* 0x000000900d297824 */ /* 0x000fe400078e02ff */
[----:B------:R-:W-:Y:S01]  /*1cc0*/  IMAD R39, R33, R13, R28 ;  /* 0x0000000d21277224 */ /* 0x000fe200078e021c */
[----:B------:R-:W-:Y:S01]  /*1cd0*/  IADD3.X R28, PT, PT, R17, -0x1, RZ, P2, !PT ;  /* 0xffffffff111c7810 */ /* 0x000fe200017fe4ff */
[----:B------:R-:W-:Y:S02]  /*1ce0*/  IMAD.IADD R6, R31, 0x1, R41 ;  /* 0x000000011f067824 */ /* 0x000fe400078e0229 */
[----:B------:R-:W-:Y:S01]  /*1cf0*/  IMAD.WIDE.U32 R26, R33, R42, RZ ;  /* 0x0000002a211a7225 */ /* 0x000fe200078e00ff */
[----:B------:R-:W-:-:S03]  /*1d00*/  SEL R17, R28, R17, P0 ;  /* 0x000000111c117207 */ /* 0x000fc60000000000 */
[----:B------:R-:W-:Y:S02]  /*1d10*/  IMAD.X R37, RZ, RZ, RZ, P1 ;  /* 0x000000ffff257224 */ /* 0x000fe400008e06ff */
[C---:B------:R-:W-:Y:S02]  /*1d20*/  IMAD R7, R6.reuse, R29, RZ ;  /* 0x0000001d06077224 */ /* 0x040fe400078e02ff */
[----:B------:R-:W-:Y:S02]  /*1d30*/  IMAD R31, R6, R42, RZ ;  /* 0x0000002a061f7224 */ /* 0x000fe400078e02ff */
[----:B------:R-:W-:Y:S02]  /*1d40*/  IMAD.IADD R27, R27, 0x1, R39 ;  /* 0x000000011b1b7824 */ /* 0x000fe400078e0227 */
[-C--:B------:R-:W-:Y:S02]  /*1d50*/  IMAD R6, R37, R38.reuse, RZ ;  /* 0x0000002625067224 */ /* 0x080fe400078e02ff */
[----:B------:R-:W-:-:S02]  /*1d60*/  IMAD R36, R13, R38, RZ ;  /* 0x000000260d247224 */ /* 0x000fc400078e02ff */
[-C--:B------:R-:W-:Y:S02]  /*1d70*/  IMAD R31, R13, R30.reuse, R31 ;  /* 0x0000001e0d1f7224 */ /* 0x080fe400078e021f */
[----:B------:R-:W-:Y:S02]  /*1d80*/  IMAD R37, R37, R30, R7 ;  /* 0x0000001e25257224 */ /* 0x000fe400078e0207 */
[C---:B------:R-:W-:Y:S02]  /*1d90*/  IMAD R13, R29.reuse, R17, R6 ;  /* 0x000000111d0d7224 */ /* 0x040fe400078e0206 */
[----:B------:R-:W-:-:S04]  /*1da0*/  IMAD.WIDE.U32 R26, R29, R38, R26 ;  /* 0x000000261d1a7225 */ /* 0x000fc800078e001a */
[----:B------:R-:W-:-:S04]  /*1db0*/  IMAD.WIDE.U32 R28, R30, R29, RZ ;  /* 0x0000001d1e1c7225 */ /* 0x000fc800078e00ff */
[----:B------:R-:W-:-:S04]  /*1dc0*/  IMAD.WIDE.U32 R6, R30, R42, RZ ;  /* 0x0000002a1e067225 */ /* 0x000fc800078e00ff */
[----:B------:R-:W-:Y:S02]  /*1dd0*/  IMAD R39, R17, R42, R36 ;  /* 0x0000002a11277224 */ /* 0x000fe400078e0224 */
[----:B------:R-:W-:-:S04]  /*1de0*/  IMAD.WIDE.U32 R42, R42, R38, RZ ;  /* 0x000000262a2a7225 */ /* 0x000fc800078e00ff */
[----:B------:R-:W-:Y:S02]  /*1df0*/  IMAD.IADD R29, R29, 0x1, R37 ;  /* 0x000000011d1d7824 */ /* 0x000fe400078e0225 */
[----:B------:R-:W-:Y:S01]  /*1e00*/  IMAD.IADD R37, R43, 0x1, R39 ;  /* 0x000000012b257824 */ /* 0x000fe200078e0227 */
[----:B------:R-:W-:Y:S01]  /*1e10*/  LOP3.LUT R39, R26, 0x3ffffff, RZ, 0xc0, !PT ;  /* 0x03ffffff1a277812 */ /* 0x000fe200078ec0ff */
[----:B------:R-:W-:Y:S02]  /*1e20*/  IMAD.IADD R13, R27, 0x1, R13 ;  /* 0x000000011b0d7824 */ /* 0x000fe400078e020d */
[----:B------:R-:W-:Y:S01]  /*1e30*/  IMAD.IADD R7, R7, 0x1, R31 ;  /* 0x0000000107077824 */ /* 0x000fe200078e021f */
[----:B------:R-:W-:Y:S01]  /*1e40*/  SHF.R.U64 R31, R42, 0x19, R37 ;  /* 0x000000192a1f7819 */ /* 0x000fe20000001225 */
[----:B------:R-:W-:Y:S01]  /*1e50*/  IMAD R30, R35, R38, RZ ;  /* 0x00000026231e7224 */ /* 0x000fe200078e02ff */
[----:B------:R-:W-:Y:S01]  /*1e60*/  SHF.R.U64 R27, R26, 0x1a, R13 ;  /* 0x0000001a1a1b7819 */ /* 0x000fe2000000120d */
[----:B------:R-:W-:Y:S01]  /*1e70*/  IMAD.SHL.U32 R26, R42, 0x2, RZ ;  /* 0x000000022a1a7824 */ /* 0x000fe200078e00ff */
[----:B------:R-:W-:Y:S01]  /*1e80*/  SHF.R.U32.HI R37, RZ, 0x19, R37 ;  /* 0x00000019ff257819 */ /* 0x000fe20000011625 */
[----:B------:R-:W-:Y:S01]  /*1e90*/  IMAD.WIDE.U32 R6, R31, 0x30000000, R6 ;  /* 0x300000001f067825 */ /* 0x000fe200078e0006 */
[----:B------:R-:W-:-:S03]  /*1ea0*/  SHF.R.U32.HI R13, RZ, 0x1a, R13 ;  /* 0x0000001aff0d7819 */ /* 0x000fc6000001160d */
[C---:B------:R-:W-:Y:S02]  /*1eb0*/  IMAD R35, R33.reuse, R17, R30 ;  /* 0x0000001121237224 */ /* 0x040fe400078e021e */
[----:B------:R-:W-:Y:S01]  /*1ec0*/  IMAD.WIDE.U32 R30, R33, R38, RZ ;  /* 0x00000026211e7225 */ /* 0x000fe200078e00ff */
[----:B------:R-:W-:Y:S02]  /*1ed0*/  LOP3.LUT R33, R26, 0x3fffffe, RZ, 0xc0, !PT ;  /* 0x03fffffe1a217812 */ /* 0x000fe400078ec0ff */
[----:B------:R-:W-:Y:S01]  /*1ee0*/  IADD3 R26, P0, PT, RZ, R6, RZ ;  /* 0x00000006ff1a7210 */ /* 0x000fe20007f1e0ff */
[----:B------:R-:W-:Y:S02]  /*1ef0*/  IMAD R37, R37, 0x30000000, RZ ;  /* 0x3000000025257824 */ /* 0x000fe400078e02ff */
[----:B------:R-:W-:-:S03]  /*1f00*/  IMAD.WIDE.U32 R28, R27, 0x30000000, R28 ;  /* 0x300000001b1c7825 */ /* 0x000fc600078e001c */
[----:B------:R-:W-:Y:S01]  /*1f10*/  IADD3.X R27, PT, PT, R33, R7, R37, P0, !PT ;  /* 0x00000007211b7210 */ /* 0x000fe200007fe425 */
[----:B------:R-:W-:Y:S01]  /*1f20*/  IMAD.IADD R33, R31, 0x1, R35 ;  /* 0x000000011f217824 */ /* 0x000fe200078e0223 */
[----:B------:R-:W-:Y:S01]  /*1f30*/  IADD3 R28, P2, PT, RZ, R28, RZ ;  /* 0x0000001cff1c7210 */ /* 0x000fe20007f5e0ff */
[----:B------:R-:W-:Y:S02]  /*1f40*/  IMAD.MOV.U32 R35, RZ, RZ, RZ ;  /* 0x000000ffff237224 */ /* 0x000fe400078e00ff */
[----:B------:R-:W-:Y:S01]  /*1f50*/  IMAD.SHL.U32 R42, R42, 0x2, RZ ;  /* 0x000000022a2a7824 */ /* 0x000fe200078e00ff */
[----:B------:R-:W-:Y:S01]  /*1f60*/  SHF.R.U32.HI R31, RZ, 0x1a, R33 ;  /* 0x0000001aff1f7819 */ /* 0x000fe20000011621 */
[----:B------:R-:W-:Y:S01]  /*1f70*/  IMAD.WIDE.U32 R6, R32, 0xc, R34 ;  /* 0x0000000c20067825 */ /* 0x000fe200078e0022 */
[----:B------:R-:W-:Y:S02]  /*1f80*/  LOP3.LUT R36, R33, 0x3ffffff, RZ, 0xc0, !PT ;  /* 0x03ffffff21247812 */ /* 0x000fe400078ec0ff */
[----:B------:R-:W-:Y:S01]  /*1f90*/  LEA R30, P1, R31, R30, 0x1d ;  /* 0x0000001e1f1e7211 */ /* 0x000fe2000782e8ff */
[----:B------:R-:W-:Y:S01]  /*1fa0*/  IMAD R34, R13, 0x30000000, RZ ;  /* 0x300000000d227824 */ /* 0x000fe200078e02ff */
[----:B------:R-:W-:Y:S01]  /*1fb0*/  ISETP.GT.U32.AND P0, PT, R6, -0x1, PT ;  /* 0xffffffff0600780c */ /* 0x000fe20003f04070 */
[----:B------:R-:W-:Y:S01]  /*1fc0*/  VIADD R13, R7, UR4 ;  /* 0x00000004070d7c36 */ /* 0x000fe20008000000 */
[----:B------:R-:W-:-:S02]  /*1fd0*/  LEA.HI.X R36, R31, R36, RZ, 0x1d, P1 ;  /* 0x000000241f247211 */ /* 0x000fc400008fecff */
[----:B------:R-:W-:Y:S01]  /*1fe0*/  IADD3.X R29, PT, PT, R39, R29, R34, P2, !PT ;  /* 0x0000001d271d7210 */ /* 0x000fe200017fe422 */
[C---:B------:R-:W-:Y:S01]  /*1ff0*/  IMAD.SHL.U32 R34, R6.reuse, 0x2, RZ ;  /* 0x0000000206227824 */ /* 0x040fe200078e00ff */
[C---:B------:R-:W-:Y:S02]  /*2000*/  IADD3 R7, P2, PT, R6.reuse, 0xc, RZ ;  /* 0x0000000c06077810 */ /* 0x040fe40007f5e0ff */
[----:B------:R-:W-:Y:S01]  /*2010*/  ISETP.GT.U32.AND.EX P0, PT, R13, RZ, PT, P0 ;  /* 0x000000ff0d00720c */ /* 0x000fe20003f04100 */
[----:B------:R-:W-:Y:S01]  /*2020*/  IMAD.WIDE.U32 R28, R39, -0xc, R28 ;  /* 0xfffffff4271c7825 */ /* 0x000fe200078e001c */
[----:B------:R-:W-:Y:S02]  /*2030*/  SHF.L.U64.HI R41, R6, 0x1, R13 ;  /* 0x0000000106297819 */ /* 0x000fe4000001020d */
[----:B------:R-:W-:Y:S01]  /*2040*/  SEL R40, R7, R6, P0 ;  /* 0x0000000607287207 */ /* 0x000fe20000000000 */
[----:B------:R-:W-:Y:S01]  /*2050*/  IMAD.IADD R39, R29, 0x1, -R39 ;  /* 0x000000011d277824 */ /* 0x000fe200078e0a27 */
[----:B------:R-:W-:Y:S01]  /*2060*/  LEA R7, P1, R31, R30, 0x1e ;  /* 0x0000001e1f077211 */ /* 0x000fe2000782f0ff */
[----:B------:R-:W-:Y:S01]  /*2070*/  IMAD R30, R17, R38, RZ ;  /* 0x00000026111e7224 */ /* 0x000fe200078e02ff */
[----:B------:R-:W-:-:S02]  /*2080*/  IADD3.X R6, PT, PT, R13, -0x1, RZ, P2, !PT ;  /* 0xffffffff0d067810 */ /* 0x000fc400017fe4ff */
[----:B------:R-:W-:Y:S01]  /*2090*/  LEA.HI.X R36, R31, R36, RZ, 0x1e, P1 ;  /* 0x000000241f247211 */ /* 0x000fe200008ff4ff */
[----:B------:R-:W-:Y:S01]  /*20a0*/  IMAD R33, R38, R17, R30 ;  /* 0x0000001126217224 */ /* 0x000fe200078e021e */
[C---:B------:R-:W-:Y:S02]  /*20b0*/  ISETP.GT.U32.AND P1, PT, R7.reuse, -0x60000001, PT ;  /* 0x9fffffff0700780c */ /* 0x040fe40003f24070 */
[----:B------:R-:W-:Y:S02]  /*20c0*/  SEL R13, R6, R13, P0 ;  /* 0x0000000d060d7207 */ /* 0x000fe40000000000 */
[----:B------:R-:W-:Y:S02]  /*20d0*/  IADD3 R6, P4, PT, R7, 0x60000000, RZ ;  /* 0x6000000007067810 */ /* 0x000fe40007f9e0ff */
[----:B------:R-:W-:Y:S01]  /*20e0*/  ISETP.GT.U32.AND.EX P1, PT, R36, 0x3ffffff, PT, P1 ;  /* 0x03ffffff2400780c */ /* 0x000fe20003f24110 */
[----:B------:R-:W-:Y:S01]  /*20f0*/  IMAD R31, R13, R12, RZ ;  /* 0x0000000c0d1f7224 */ /* 0x000fe200078e02ff */
[----:B------:R-:W-:-:S02]  /*2100*/  SEL R17, RZ, 0x1, !P0 ;  /* 0x00000001ff117807 */ /* 0x000fc40004000000 */
[----:B------:R-:W-:Y:S01]  /*2110*/  SEL R37, R6, R7, P1 ;  /* 0x0000000706257207 */ /* 0x000fe20000800000 */
[----:B------:R-:W-:Y:S01]  /*2120*/  IMAD.WIDE.U32 R6, R38, R38, RZ ;  /* 0x0000002626067225 */ /* 0x000fe200078e00ff */
[----:B------:R-:W-:Y:S02]  /*2130*/  IADD3 R32, P5, PT, R32, R17, RZ ;  /* 0x0000001120207210 */ /* 0x000fe40007fbe0ff */
[----:B------:R-:W-:Y:S01]  /*2140*/  IADD3 R37, P2, P3, R28, -0x60000000, R37 ;  /* 0xa00000001c257810 */ /* 0x000fe20007b5e025 */
[----:B------:R-:W-:Y:S02]  /*2150*/  IMAD.IADD R7, R7, 0x1, R33 ;  /* 0x0000000107077824 */ /* 0x000fe400078e0221 */
[C---:B------:R-:W-:Y:S02]  /*2160*/  IMAD R29, R40.reuse, R2, R31 ;  /* 0x00000002281d7224 */ /* 0x040fe400078e021f */
[----:B------:R-:W-:Y:S01]  /*2170*/  IMAD.WIDE.U32 R30, R40, R12, RZ ;  /* 0x0000000c281e7225 */ /* 0x000fe200078e00ff */
[----:B------:R-:W-:-:S02]  /*2180*/  SHF.R.U32.HI R17, RZ, 0x1a, R7 ;  /* 0x0000001aff117819 */ /* 0x000fc40000011607 */
[----:B------:R-:W-:Y:S01]  /*2190*/  LOP3.LUT R38, R7, 0x3ffffff, RZ, 0xc0, !PT ;  /* 0x03ffffff07267812 */ /* 0x000fe200078ec0ff */
[----:B------:R-:W-:Y:S01]  /*21a0*/  IMAD.X R7, RZ, RZ, RZ, P5 ;  /* 0x000000ffff077224 */ /* 0x000fe200028e06ff */
[----:B------:R-:W-:Y:S01]  /*21b0*/  LEA R6, P6, R17, R6, 0x1d ;  /* 0x0000000611067211 */ /* 0x000fe200078ce8ff */
[----:B------:R-:W-:Y:S02]  /*21c0*/  IMAD.IADD R31, R31, 0x1, R29 ;  /* 0x000000011f1f7824 */ /* 0x000fe400078e021d */
[----:B------:R-:W-:Y:S01]  /*21d0*/  IMAD R29, R13, R10, RZ ;  /* 0x0000000a0d1d7224 */ /* 0x000fe200078e02ff */
[----:B------:R-:W-:Y:S01]  /*21e0*/  LEA.HI.X R38, R17, R38, RZ, 0x1d, P6 ;  /* 0x0000002611267211 */ /* 0x000fe200030fecff */
[----:B------:R-:W-:Y:S01]  /*21f0*/  IMAD R28, R7, R10, RZ ;  /* 0x0000000a071c7224 */ /* 0x000fe200078e02ff */
[----:B------:R-:W-:Y:S01]  /*2200*/  LEA R6, P5, R17, R6, 0x1e ;  /* 0x0000000611067211 */ /* 0x000fe200078af0ff */
[----:B------:R-:W-:-:S03]  /*2210*/  IMAD.WIDE.U32 R30, R32, R10, R30 ;  /* 0x0000000a201e7225 */ /* 0x000fc600078e001e */
[----:B------:R-:W-:Y:S01]  /*2220*/  LEA.HI.X R38, R17, R38, RZ, 0x1e, P5 ;  /* 0x0000002611267211 */ /* 0x000fe200028ff4ff */
[-C--:B------:R-:W-:Y:S01]  /*2230*/  IMAD R17, R40, R11.reuse, R29 ;  /* 0x0000000b28117224 */ /* 0x080fe200078e021d */
[----:B------:R-:W-:Y:S01]  /*2240*/  LOP3.LUT R35, R30, 0x3ffffff, RZ, 0xc0, !PT ;  /* 0x03ffffff1e237812 */ /* 0x000fe200078ec0ff */
[----:B------:R-:W-:Y:S02]  /*2250*/  IMAD R33, R32, R11, R28 ;  /* 0x0000000b20217224 */ /* 0x000fe400078e021c */
[----:B------:R-:W-:-:S04]  /*2260*/  IMAD.WIDE.U32 R28, R40, R10, RZ ;  /* 0x0000000a281c7225 */ /* 0x000fc800078e00ff */
[----:B------:R-:W-:Y:S02]  /*2270*/  IMAD.IADD R29, R29, 0x1, R17 ;  /* 0x000000011d1d7824 */ /* 0x000fe400078e0211 */
[----:B------:R-:W-:-:S03]  /*2280*/  IMAD.IADD R33, R31, 0x1, R33 ;  /* 0x000000011f217824 */ /* 0x000fc600078e0221 */
[----:B------:R-:W-:Y:S02]  /*2290*/  SHF.R.U32.HI R17, RZ, 0x1a, R29 ;  /* 0x0000001aff117819 */ /* 0x000fe4000001161d */
[--C-:B------:R-:W-:Y:S02]  /*22a0*/  SHF.R.U32.HI R31, RZ, 0x1a, R33.reuse ;  /* 0x0000001aff1f7819 */ /* 0x100fe40000011621 */
[----:B------:R-:W-:Y:S02]  /*22b0*/  LEA R44, P5, R17, R28, 0x1d ;  /* 0x0000001c112c7211 */ /* 0x000fe400078ae8ff */
[----:B------:R-:W-:Y:S01]  /*22c0*/  SHF.R.U64 R28, R30, 0x1a, R33 ;  /* 0x0000001a1e1c7819 */ /* 0x000fe20000001221 */
[----:B------:R-:W-:Y:S01]  /*22d0*/  IMAD R31, R31, 0x30000000, RZ ;  /* 0x300000001f1f7824 */ /* 0x000fe200078e02ff */
[----:B------:R-:W-:-:S03]  /*22e0*/  LOP3.LUT R30, R29, 0x3ffffff, RZ, 0xc0, !PT ;  /* 0x03ffffff1d1e7812 */ /* 0x000fc600078ec0ff */
[----:B------:R-:W-:Y:S01]  /*22f0*/  IMAD.WIDE.U32 R28, R28, 0x30000000, RZ ;  /* 0x300000001c1c7825 */ /* 0x000fe200078e00ff */
[C---:B------:R-:W-:Y:S02]  /*2300*/  LEA.HI.X R30, R17.reuse, R30, RZ, 0x1d, P5 ;  /* 0x0000001e111e7211 */ /* 0x040fe400028fecff */
[----:B------:R-:W-:Y:S01]  /*2310*/  LEA R33, P5, R17, R44, 0x1e ;  /* 0x0000002c11217211 */ /* 0x000fe200078af0ff */
[----:B------:R-:W-:Y:S01]  /*2320*/  IMAD.IADD R29, R29, 0x1, R31 ;  /* 0x000000011d1d7824 */ /* 0x000fe200078e021f */
[----:B------:R-:W-:Y:S02]  /*2330*/  IADD3.X R31, PT, PT, R36, -0x4000000, RZ, P4, !PT ;  /* 0xfc000000241f7810 */ /* 0x000fe400027fe4ff */
[----:B------:R-:W-:Y:S01]  /*2340*/  LEA.HI.X R17, R17, R30, RZ, 0x1e, P5 ;  /* 0x0000001e11117211 */ /* 0x000fe200028ff4ff */
[----:B------:R-:W-:Y:S01]  /*2350*/  IMAD R30, R2, R32, RZ ;  /* 0x00000020021e7224 */ /* 0x000fe200078e02ff */
[----:B------:R-:W-:Y:S02]  /*2360*/  ISETP.GT.U32.AND P5, PT, R6, -0x60000001, PT ;  /* 0x9fffffff0600780c */ /* 0x000fe40003fa4070 */
[----:B------:R-:W-:Y:S01]  /*2370*/  SEL R36, R31, R36, P1 ;  /* 0x000000241f247207 */ /* 0x000fe20000800000 */
[----:B------:R-:W-:Y:S01]  /*2380*/  IMAD R43, R7, R12, R30 ;  /* 0x0000000c072b7224 */ /* 0x000fe200078e021e */
[----:B------:R-:W-:-:S02]  /*2390*/  ISETP.GT.U32.AND.EX P5, PT, R38, 0x3ffffff, PT, P5 ;  /* 0x03ffffff2600780c */ /* 0x000fc40003fa4150 */
[----:B------:R-:W-:Y:S02]  /*23a0*/  IADD3 R31, P6, PT, R6, 0x60000000, RZ ;  /* 0x60000000061f7810 */ /* 0x000fe40007fde0ff */
[----:B------:R-:W-:Y:S02]  /*23b0*/  IADD3.X R39, PT, PT, R39, 0x3ffffff, R36, P2, P3 ;  /* 0x03ffffff27277810 */ /* 0x000fe400017e6424 */
[----:B------:R-:W-:Y:S01]  /*23c0*/  SEL R6, R31, R6, P5 ;  /* 0x000000061f067207 */ /* 0x000fe20002800000 */
[----:B------:R-:W-:-:S04]  /*23d0*/  IMAD.WIDE.U32 R30, R12, R32, RZ ;  /* 0x000000200c1e7225 */ /* 0x000fc800078e00ff */
[----:B------:R-:W-:Y:S01]  /*23e0*/  IMAD.IADD R31, R31, 0x1, R43 ;  /* 0x000000011f1f7824 */ /* 0x000fe200078e022b */
[----:B------:R-:W-:Y:S01]  /*23f0*/  LOP3.LUT R43, R42, 0x3fffffe, RZ, 0xc0, !PT ;  /* 0x03fffffe2a2b7812 */ /* 0x000fe200078ec0ff */
[----:B------:R-:W-:-:S04]  /*2400*/  IMAD.WIDE.U32 R28, R30, 0x90, R28 ;  /* 0x000000901e1c7825 */ /* 0x000fc800078e001c */
[----:B------:R-:W-:Y:S01]  /*2410*/  IMAD R31, R31, 0x90, RZ ;  /* 0x000000901f1f7824 */ /* 0x000fe200078e02ff */
[----:B------:R-:W-:Y:S01]  /*2420*/  IADD3 R28, P1, PT, RZ, R28, RZ ;  /* 0x0000001cff1c7210 */ /* 0x000fe20007f3e0ff */
[----:B------:R-:W-:-:S03]  /*2430*/  IMAD.WIDE.U32 R26, R43, -0xc, R26 ;  /* 0xfffffff42b1a7825 */ /* 0x000fc600078e001a */
[----:B------:R-:W-:Y:S01]  /*2440*/  IADD3.X R29, PT, PT, R35, R29, R31, P1, !PT ;  /* 0x0000001d231d7210 */ /* 0x000fe20000ffe41f */
[----:B------:R-:W-:Y:S01]  /*2450*/  IMAD.IADD R30, R27, 0x1, -R43 ;  /* 0x000000011b1e7824 */ /* 0x000fe200078e0a2b */
[----:B------:R-:W-:Y:S02]  /*2460*/  IADD3 R31, P1, PT, R34, 0x18, RZ ;  /* 0x00000018221f7810 */ /* 0x000fe40007f3e0ff */
[----:B------:R-:W-:Y:S01]  /*2470*/  SHF.R.U32.HI R43, RZ, 0x19, R7 ;  /* 0x00000019ff2b7819 */ /* 0x000fe20000011607 */
[----:B------:R-:W-:Y:S01]  /*2480*/  IMAD.WIDE.U32 R28, R35, -0xc, R28 ;  /* 0xfffffff4231c7825 */ /* 0x000fe200078e001c */
[----:B------:R-:W-:Y:S02]  /*2490*/  IADD3.X R42, PT, PT, R41, -0x2, RZ, P1, !PT ;  /* 0xfffffffe292a7810 */ /* 0x000fe40000ffe4ff */
[----:B------:R-:W-:Y:S01]  /*24a0*/  IADD3 R6, P1, P4, R26, -0x60000000, R6 ;  /* 0xa00000001a067810 */ /* 0x000fe20007c3e006 */
[----:B------:R-:W-:Y:S01]  /*24b0*/  IMAD.SHL.U32 R26, R32, 0x2, RZ ;  /* 0x00000002201a7824 */ /* 0x000fe200078e00ff */
[----:B------:R-:W-:Y:S01]  /*24c0*/  SEL R34, R31, R34, P0 ;  /* 0x000000221f227207 */ /* 0x000fe20000000000 */
[----:B------:R-:W-:Y:S01]  /*24d0*/  IMAD R43, R43, 0x30000000, RZ ;  /* 0x300000002b2b7824 */ /* 0x000fe200078e02ff */
[----:B------:R-:W-:Y:S01]  /*24e0*/  SEL R42, R42, R41, P0 ;  /* 0x000000292a2a7207 */ /* 0x000fe20000000000 */
[----:B------:R-:W-:Y:S01]  /*24f0*/  IMAD.IADD R35, R29, 0x1, -R35 ;  /* 0x000000011d237824 */ /* 0x000fe200078e0a23 */
[----:B------:R-:W-:Y:S01]  /*2500*/  LOP3.LUT R27, R26, 0x3fffffe, RZ, 0xc0, !PT ;  /* 0x03fffffe1a1b7812 */ /* 0x000fe200078ec0ff */
[----:B------:R-:W-:Y:S01]  /*2510*/  IMAD.MOV.U32 R26, RZ, RZ, RZ ;  /* 0x000000ffff1a7224 */ /* 0x000fe200078e00ff */
[----:B------:R-:W-:-:S02]  /*2520*/  SHF.R.U64 R31, R32, 0x19, R7 ;  /* 0x00000019201f7819 */ /* 0x000fc40000001207 */
[----:B------:R-:W-:Y:S02]  /*2530*/  LOP3.LUT R41, R34, 0xfffffffe, RZ, 0xc0, !PT ;  /* 0xfffffffe22297812 */ /* 0x000fe400078ec0ff */
[----:B------:R-:W-:Y:S01]  /*2540*/  SHF.R.U32.HI R34, RZ, 0x1a, R42 ;  /* 0x0000001aff227819 */ /* 0x000fe2000001162a */
[----:B------:R-:W-:Y:S01]  /*2550*/  IMAD.WIDE.U32 R26, R31, 0x30000000, R26 ;  /* 0x300000001f1a7825 */ /* 0x000fe200078e001a */
[----:B------:R-:W-:Y:S02]  /*2560*/  LOP3.LUT R31, R42, 0x3ffffff, RZ, 0xc0, !PT ;  /* 0x03ffffff2a1f7812 */ /* 0x000fe400078ec0ff */
[----:B------:R-:W-:Y:S01]  /*2570*/  LEA R41, P0, R34, R41, 0x1d ;  /* 0x0000002922297211 */ /* 0x000fe2000780e8ff */
[----:B------:R-:W-:Y:S02]  /*2580*/  IMAD.IADD R27, R27, 0x1, R43 ;  /* 0x000000011b1b7824 */ /* 0x000fe400078e022b */
[----:B------:R-:W-:Y:S01]  /*2590*/  IMAD.SHL.U32 R43, R32, 0x2, RZ ;  /* 0x00000002202b7824 */ /* 0x000fe200078e00ff */
[----:B------:R-:W-:-:S02]  /*25a0*/  LEA.HI.X R31, R34, R31, RZ, 0x1d, P0 ;  /* 0x0000001f221f7211 */ /* 0x000fc400000fecff */
[C---:B------:R-:W-:Y:S02]  /*25b0*/  LEA R41, P0, R34.reuse, R41, 0x1e ;  /* 0x0000002922297211 */ /* 0x040fe4000780f0ff */
[----:B------:R-:W-:Y:S02]  /*25c0*/  LOP3.LUT R43, R43, 0x3fffffe, RZ, 0xc0, !PT ;  /* 0x03fffffe2b2b7812 */ /* 0x000fe400078ec0ff */
[----:B------:R-:W-:Y:S02]  /*25d0*/  LEA.HI.X R34, R34, R31, RZ, 0x1e, P0 ;  /* 0x0000001f22227211 */ /* 0x000fe400000ff4ff */
[----:B------:R-:W-:Y:S01]  /*25e0*/  IADD3.X R31, PT, PT, R38, -0x4000000, RZ, P6, !PT ;  /* 0xfc000000261f7810 */ /* 0x000fe200037fe4ff */
[----:B------:R-:W-:Y:S01]  /*25f0*/  IMAD.WIDE.U32 R26, R43, -0xc, R26 ;  /* 0xfffffff42b1a7825 */ /* 0x000fe200078e001a */
[----:B------:R-:W-:Y:S02]  /*2600*/  ISETP.GT.U32.AND P0, PT, R41, -0x60000001, PT ;  /* 0x9fffffff2900780c */ /* 0x000fe40003f04070 */
[----:B------:R-:W-:Y:S01]  /*2610*/  SEL R31, R31, R38, P5 ;  /* 0x000000261f1f7207 */ /* 0x000fe20002800000 */
[----:B------:R-:W-:Y:S01]  /*2620*/  IMAD.IADD R42, R27, 0x1, -R43 ;  /* 0x000000011b2a7824 */ /* 0x000fe200078e0a2b */
[----:B------:R-:W-:-:S02]  /*2630*/  ISETP.GT.U32.AND.EX P0, PT, R34, 0x3ffffff, PT, P0 ;  /* 0x03ffffff2200780c */ /* 0x000fc40003f04100 */
[----:B------:R-:W-:Y:S02]  /*2640*/  IADD3 R38, P5, PT, R41, 0x60000000, RZ ;  /* 0x6000000029267810 */ /* 0x000fe40007fbe0ff */
[----:B------:R-:W-:Y:S02]  /*2650*/  IADD3.X R31, PT, PT, R30, 0x3ffffff, R31, P1, P4 ;  /* 0x03ffffff1e1f7810 */ /* 0x000fe40000fe841f */
[----:B------:R-:W-:Y:S02]  /*2660*/  SEL R41, R38, R41, P0 ;  /* 0x0000002926297207 */ /* 0x000fe40000000000 */
[----:B------:R-:W-:Y:S02]  /*2670*/  IADD3.X R45, PT, PT, R34, -0x4000000, RZ, P5, !PT ;  /* 0xfc000000222d7810 */ /* 0x000fe40002ffe4ff */
[----:B------:R-:W-:Y:S02]  /*2680*/  IADD3 R41, P5, P6, R26, -0x60000000, R41 ;  /* 0xa00000001a297810 */ /* 0x000fe40007ebe029 */
[----:B------:R-:W-:-:S02]  /*2690*/  SEL R27, R45, R34, P0 ;  /* 0x000000222d1b7207 */ /* 0x000fc40000000000 */
[C---:B------:R-:W-:Y:S02]  /*26a0*/  ISETP.GT.U32.AND P0, PT, R33.reuse, -0x60000001, PT ;  /* 0x9fffffff2100780c */ /* 0x040fe40003f04070 */
[----:B------:R-:W-:Y:S02]  /*26b0*/  IADD3.X R42, PT, PT, R42, 0x3ffffff, R27, P5, P6 ;  /* 0x03ffffff2a2a7810 */ /* 0x000fe40002fec41b */
[----:B------:R-:W-:Y:S02]  /*26c0*/  IADD3 R26, P5, PT, R33, 0x60000000, RZ ;  /* 0x60000000211a7810 */ /* 0x000fe40007fbe0ff */
[C---:B------:R-:W-:Y:S02]  /*26d0*/  ISETP.GT.U32.AND.EX P0, PT, R17.reuse, 0x3ffffff, PT, P0 ;  /* 0x03ffffff1100780c */ /* 0x040fe40003f04100 */
[----:B------:R-:W-:Y:S02]  /*26e0*/  IADD3.X R38, PT, PT, R17, -0x4000000, RZ, P5, !PT ;  /* 0xfc00000011267810 */ /* 0x000fe40002ffe4ff */
[----:B------:R-:W-:Y:S01]  /*26f0*/  SEL R33, R26, R33, P0 ;  /* 0x000000211a217207 */ /* 0x000fe20000000000 */
[----:B------:R-:W-:Y:S01]  /*2700*/  IMAD R26, R7, R40, RZ ;  /* 0x00000028071a7224 */ /* 0x000fe200078e02ff */
[----:B------:R-:W-:-:S02]  /*2710*/  SEL R38, R38, R17, P0 ;  /* 0x0000001126267207 */ /* 0x000fc40000000000 */
[----:B------:R-:W-:Y:S01]  /*2720*/  IADD3 R34, P6, P5, R28, -0x60000000, R33 ;  /* 0xa00000001c227810 */ /* 0x000fe20007dde021 */
[----:B------:R-:W-:Y:S01]  /*2730*/  IMAD R29, R13, R32, R26 ;  /* 0x000000200d1d7224 */ /* 0x000fe200078e021a */
[----:B------:R-:W-:Y:S01]  /*2740*/  LOP3.LUT R44, R41, 0xfffffffe, RZ, 0xc0, !PT ;  /* 0xfffffffe292c7812 */ /* 0x000fe200078ec0ff */
[----:B------:R-:W-:Y:S01]  /*2750*/  IMAD.WIDE.U32 R26, R32, R40, RZ ;  /* 0x00000028201a7225 */ /* 0x000fe200078e00ff */
[----:B------:R-:W-:Y:S02]  /*2760*/  SHF.R.U32.HI R30, RZ, 0x1a, R39 ;  /* 0x0000001aff1e7819 */ /* 0x000fe40000011627 */
[----:B------:R-:W-:Y:S01]  /*2770*/  IADD3.X R35, PT, PT, R35, 0x3ffffff, R38, P6, P5 ;  /* 0x03ffffff23237810 */ /* 0x000fe200037ea426 */
[----:B------:R-:W-:Y:S01]  /*2780*/  IMAD.IADD R29, R27, 0x1, R29 ;  /* 0x000000011b1d7824 */ /* 0x000fe200078e021d */
[----:B------:R-:W-:Y:S01]  /*2790*/  IADD3 R16, P6, PT, R16, 0x1, RZ ;  /* 0x0000000110107810 */ /* 0x000fe20007fde0ff */
[----:B------:R-:W-:-:S03]  /*27a0*/  IMAD R33, R7, R32, RZ ;  /* 0x0000002007217224 */ /* 0x000fc600078e02ff */
[----:B------:R-:W-:Y:S01]  /*27b0*/  SHF.R.U32.HI R27, RZ, 0x19, R29 ;  /* 0x00000019ff1b7819 */ /* 0x000fe2000001161d */
[----:B------:R-:W-:Y:S01]  /*27c0*/  IMAD R7, R32, R7, R33 ;  /* 0x0000000720077224 */ /* 0x000fe200078e0221 */
[----:B------:R-:W-:Y:S01]  /*27d0*/  SHF.R.U64 R28, R26, 0x19, R29 ;  /* 0x000000191a1c7819 */ /* 0x000fe2000000121d */
[----:B------:R-:W-:-:S04]  /*27e0*/  IMAD.WIDE.U32 R32, R32, R32, RZ ;  /* 0x0000002020207225 */ /* 0x000fc800078e00ff */
[----:B------:R-:W-:Y:S01]  /*27f0*/  IMAD R17, R27, 0x30000000, RZ ;  /* 0x300000001b117824 */ /* 0x000fe200078e02ff */
[----:B------:R-:W-:Y:S01]  /*2800*/  SHF.R.U32.HI R27, RZ, 0x1a, R42 ;  /* 0x0000001aff1b7819 */ /* 0x000fe2000001162a */
[----:B------:R-:W-:Y:S01]  /*2810*/  IMAD.WIDE.U32 R28, R28, 0x30000000, RZ ;  /* 0x300000001c1c7825 */ /* 0x000fe200078e00ff */
[----:B------:R-:W-:Y:S02]  /*2820*/  LOP3.LUT R42, R42, 0x3ffffff, RZ, 0xc0, !PT ;  /* 0x03ffffff2a2a7812 */ /* 0x000fe400078ec0ff */
[----:B------:R-:W-:Y:S01]  /*2830*/  LEA R44, P0, R27, R44, 0x1d ;  /* 0x0000002c1b2c7211 */ /* 0x000fe2000780e8ff */
[----:B------:R-:W-:Y:S02]  /*2840*/  IMAD.IADD R29, R29, 0x1, R17 ;  /* 0x000000011d1d7824 */ /* 0x000fe400078e0211 */
[----:B------:R-:W-:Y:S01]  /*2850*/  IMAD.IADD R7, R33, 0x1, R7 ;  /* 0x0000000121077824 */ /* 0x000fe200078e0207 */
[C---:B------:R-:W-:Y:S01]  /*2860*/  LEA.HI.X R42, R27.reuse, R42, RZ, 0x1d, P0 ;  /* 0x0000002a1b2a7211 */ /* 0x040fe200000fecff */
[----:B------:R-:W-:Y:S01]  /*2870*/  IMAD.WIDE.U32 R28, R32, 0x90, R28 ;  /* 0x00000090201c7825 */ /* 0x000fe200078e001c */
[----:B------:R-:W-:-:S03]  /*2880*/  LEA R17, P0, R27, R44, 0x1e ;  /* 0x0000002c1b117211 */ /* 0x000fc6000780f0ff */
[----:B------:R-:W-:Y:S01]  /*2890*/  IMAD R32, R13, R40, RZ ;  /* 0x000000280d207224 */ /* 0x000fe200078e02ff */
[----:B------:R-:W-:Y:S01]  /*28a0*/  LEA.HI.X R27, R27, R42, RZ, 0x1e, P0 ;  /* 0x0000002a1b1b7211 */ /* 0x000fe200000ff4ff */
[----:B------:R-:W-:Y:S02]  /*28b0*/  IMAD R7, R7, 0x90, RZ ;  /* 0x0000009007077824 */ /* 0x000fe400078e02ff */
[C---:B------:R-:W-:Y:S02]  /*28c0*/  IMAD R33, R40.reuse, R13, R32 ;  /* 0x0000000d28217224 */ /* 0x040fe400078e0220 */
[----:B------:R-:W-:-:S04]  /*28d0*/  IMAD.WIDE.U32 R40, R40, R40, RZ ;  /* 0x0000002828287225 */ /* 0x000fc800078e00ff */
[----:B------:R-:W-:Y:S02]  /*28e0*/  IMAD.IADD R33, R41, 0x1, R33 ;  /* 0x0000000129217824 */ /* 0x000fe400078e0221 */
[C---:B------:R-:W-:Y:S02]  /*28f0*/  IMAD.SHL.U32 R41, R26.reuse, 0x2, RZ ;  /* 0x000000021a297824 */ /* 0x040fe400078e00ff */
[----:B------:R-:W-:Y:S01]  /*2900*/  IMAD.SHL.U32 R26, R26, 0x2, RZ ;  /* 0x000000021a1a7824 */ /* 0x000fe200078e00ff */
[----:B------:R-:W-:Y:S01]  /*2910*/  SHF.R.U32.HI R13, RZ, 0x1a, R33 ;  /* 0x0000001aff0d7819 */ /* 0x000fe20000011621 */
[----:B------:R-:W-:Y:S01]  /*2920*/  IMAD.X R9, RZ, RZ, R9, P6 ;  /* 0x000000ffff097224 */ /* 0x000fe200030e0609 */
[----:B------:R-:W-:Y:S02]  /*2930*/  LOP3.LUT R41, R41, 0x3fffffe, RZ, 0xc0, !PT ;  /* 0x03fffffe29297812 */ /* 0x000fe400078ec0ff */
[----:B------:R-:W-:Y:S02]  /*2940*/  LEA R32, P0, R13, R40, 0x1d ;  /* 0x000000280d207211 */ /* 0x000fe4000780e8ff */
[----:B------:R-:W-:-:S04]  /*2950*/  LOP3.LUT R40, R33, 0x3ffffff, RZ, 0xc0, !PT ;  /* 0x03ffffff21287812 */ /* 0x000fc800078ec0ff */
[C---:B------:R-:W-:Y:S02]  /*2960*/  LEA.HI.X R40, R13.reuse, R40, RZ, 0x1d, P0 ;  /* 0x000000280d287211 */ /* 0x040fe400000fecff */
[----:B------:R-:W-:-:S04]  /*2970*/  LEA R32, P0, R13, R32, 0x1e ;  /* 0x000000200d207211 */ /* 0x000fc8000780f0ff */
[----:B------:R-:W-:Y:S02]  /*2980*/  LEA.HI.X R40, R13, R40, RZ, 0x1e, P0 ;  /* 0x000000280d287211 */ /* 0x000fe400000ff4ff */
[----:B------:R-:W-:-:S04]  /*2990*/  IADD3 R33, P0, PT, R32, 0x60000000, RZ ;  /* 0x6000000020217810 */ /* 0x000fc80007f1e0ff */
[----:B------:R-:W-:Y:S02]  /*29a0*/  IADD3.X R13, PT, PT, R40, -0x4000000, RZ, P0, !PT ;  /* 0xfc000000280d7810 */ /* 0x000fe400007fe4ff */
[----:B------:R-:W-:-:S04]  /*29b0*/  ISETP.GT.U32.AND P0, PT, R32, -0x60000001, PT ;  /* 0x9fffffff2000780c */ /* 0x000fc80003f04070 */
[----:B------:R-:W-:-:S04]  /*29c0*/  ISETP.GT.U32.AND.EX P0, PT, R40, 0x3ffffff, PT, P0 ;  /* 0x03ffffff2800780c */ /* 0x000fc80003f04100 */
[----:B------:R-:W-:Y:S02]  /*29d0*/  SEL R33, R33, R32, P0 ;  /* 0x0000002021217207 */ /* 0x000fe40000000000 */
[----:B------:R-:W-:Y:S02]  /*29e0*/  SEL R13, R13, R40, P0 ;  /* 0x000000280d0d7207 */ /* 0x000fe40000000000 */
[----:B------:R-:W-:Y:S02]  /*29f0*/  IADD3 R28, P0, PT, RZ, R28, RZ ;  /* 0x0000001cff1c7210 */ /* 0x000fe40007f1e0ff */
[----:B------:R-:W-:Y:S02]  /*2a00*/  IADD3 R32, P2, PT, R17, 0x60000000, RZ ;  /* 0x6000000011207810 */ /* 0x000fe40007f5e0ff */
[----:B------:R-:W-:Y:S02]  /*2a10*/  IADD3.X R29, PT, PT, R41, R29, R7, P0, !PT ;  /* 0x0000001d291d7210 */ /* 0x000fe400007fe407 */
[----:B------:R-:W-:-:S02]  /*2a20*/  LOP3.LUT R7, R26, 0x3fffffe, RZ, 0xc0, !PT ;  /* 0x03fffffe1a077812 */ /* 0x000fc400078ec0ff */
[----:B------:R-:W-:Y:S02]  /*2a30*/  ISETP.GT.U32.AND P0, PT, R17, -0x60000001, PT ;  /* 0x9fffffff1100780c */ /* 0x000fe40003f04070 */
[----:B------:R-:W-:Y:S01]  /*2a40*/  IADD3.X R36, PT, PT, R27, -0x4000000, RZ, P2, !PT ;  /* 0xfc0000001b247810 */ /* 0x000fe200017fe4ff */
[----:B------:R-:W-:Y:S01]  /*2a50*/  IMAD.WIDE.U32 R28, R7, -0xc, R28 ;  /* 0xfffffff4071c7825 */ /* 0x000fe200078e001c */
[----:B------:R-:W-:-:S03]  /*2a60*/  ISETP.GT.U32.AND.EX P0, PT, R27, 0x3ffffff, PT, P0 ;  /* 0x03ffffff1b00780c */ /* 0x000fc60003f04100 */
[----:B------:R-:W-:Y:S01]  /*2a70*/  IMAD.IADD R26, R29, 0x1, -R7 ;  /* 0x000000011d1a7824 */ /* 0x000fe200078e0a07 */
[----:B------:R-:W-:Y:S02]  /*2a80*/  SEL R17, R32, R17, P0 ;  /* 0x0000001120117207 */ /* 0x000fe40000000000 */
[----:B------:R-:W-:Y:S02]  /*2a90*/  SEL R27, R36, R27, P0 ;  /* 0x0000001b241b7207 */ /* 0x000fe40000000000 */
[----:B------:R-:W-:Y:S02]  /*2aa0*/  LOP3.LUT R7, R39, 0x3ffffff, RZ, 0xc0, !PT ;  /* 0x03ffffff27077812 */ /* 0x000fe400078ec0ff */
[----:B------:R-:W-:Y:S02]  /*2ab0*/  SHF.R.U32.HI R29, RZ, 0x1a, R31 ;  /* 0x0000001aff1d7819 */ /* 0x000fe4000001161f */
[----:B------:R-:W-:Y:S02]  /*2ac0*/  LEA R37, P0, R30, R37, 0x1d ;  /* 0x000000251e257211 */ /* 0x000fe4000780e8ff */
[----:B------:R-:W-:-:S02]  /*2ad0*/  LEA R32, P1, R29, R6, 0x1d ;  /* 0x000000061d207211 */ /* 0x000fc4000782e8ff */
[C---:B------:R-:W-:Y:S02]  /*2ae0*/  LEA.HI.X R7, R30.reuse, R7, RZ, 0x1d, P0 ;  /* 0x000000071e077211 */ /* 0x040fe400000fecff */
[----:B------:R-:W-:Y:S02]  /*2af0*/  LOP3.LUT R36, R31, 0x3ffffff, RZ, 0xc0, !PT ;  /* 0x03ffffff1f247812 */ /* 0x000fe400078ec0ff */
[----:B------:R-:W-:Y:S02]  /*2b00*/  LEA R6, P0, R30, R37, 0x1e ;  /* 0x000000251e067211 */ /* 0x000fe4000780f0ff */
[----:B------:R-:W-:Y:S02]  /*2b10*/  SHF.R.U32.HI R37, RZ, 0x1a, R35 ;  /* 0x0000001aff257819 */ /* 0x000fe40000011623 */
[----:B------:R-:W-:Y:S02]  /*2b20*/  IADD3 R28, P4, P3, R28, -0x60000000, R33 ;  /* 0xa00000001c1c7810 */ /* 0x000fe40007b9e021 */
[----:B------:R-:W-:-:S02]  /*2b30*/  LEA.HI.X R36, R29, R36, RZ, 0x1d, P1 ;  /* 0x000000241d247211 */ /* 0x000fc400008fecff */
[----:B------:R-:W-:Y:S02]  /*2b40*/  LEA R31, P2, R29, R32, 0x1e ;  /* 0x000000201d1f7211 */ /* 0x000fe4000784f0ff */
[----:B------:R-:W-:Y:S02]  /*2b50*/  LOP3.LUT R33, R35, 0x3ffffff, RZ, 0xc0, !PT ;  /* 0x03ffffff23217812 */ /* 0x000fe400078ec0ff */
[----:B------:R-:W-:Y:S02]  /*2b60*/  LEA R32, P1, R37, R34, 0x1d ;  /* 0x0000002225207211 */ /* 0x000fe4000782e8ff */
[----:B------:R-:W-:Y:S02]  /*2b70*/  LEA.HI.X R7, R30, R7, RZ, 0x1e, P0 ;  /* 0x000000071e077211 */ /* 0x000fe400000ff4ff */
[----:B------:R-:W-:Y:S02]  /*2b80*/  LEA.HI.X R35, R29, R36, RZ, 0x1e, P2 ;  /* 0x000000241d237211 */ /* 0x000fe400010ff4ff */
[----:B------:R-:W-:-:S02]  /*2b90*/  ISETP.GT.U32.AND P0, PT, R6, -0x60000001, PT ;  /* 0x9fffffff0600780c */ /* 0x000fc40003f04070 */
[C---:B------:R-:W-:Y:S02]  /*2ba0*/  LEA.HI.X R29, R37.reuse, R33, RZ, 0x1d, P1 ;  /* 0x00000021251d7211 */ /* 0x040fe400008fecff */
[----:B------:R-:W-:Y:S02]  /*2bb0*/  LEA R32, P5, R37, R32, 0x1e ;  /* 0x0000002025207211 */ /* 0x000fe400078af0ff */
[----:B------:R-:W-:Y:S02]  /*2bc0*/  ISETP.GT.U32.AND P1, PT, R31, -0x60000001, PT ;  /* 0x9fffffff1f00780c */ /* 0x000fe40003f24070 */
[----:B------:R-:W-:Y:S02]  /*2bd0*/  IADD3 R33, P2, PT, R6, 0x60000000, RZ ;  /* 0x6000000006217810 */ /* 0x000fe40007f5e0ff */
[----:B------:R-:W-:Y:S02]  /*2be0*/  ISETP.GT.U32.AND.EX P0, PT, R7, 0x3ffffff, PT, P0 ;  /* 0x03ffffff0700780c */ /* 0x000fe40003f04100 */
[----:B------:R-:W-:-:S02]  /*2bf0*/  LEA.HI.X R29, R37, R29, RZ, 0x1e, P5 ;  /* 0x0000001d251d7211 */ /* 0x000fc400028ff4ff */
[----:B------:R-:W-:Y:S02]  /*2c00*/  IADD3 R30, P5, PT, R31, 0x60000000, RZ ;  /* 0x600000001f1e7810 */ /* 0x000fe40007fbe0ff */
[----:B------:R-:W-:Y:S02]  /*2c10*/  ISETP.GT.U32.AND.EX P1, PT, R35, 0x3ffffff, PT, P1 ;  /* 0x03ffffff2300780c */ /* 0x000fe40003f24110 */
[----:B------:R-:W-:Y:S02]  /*2c20*/  IADD3.X R34, PT, PT, R7, -0x4000000, RZ, P2, !PT ;  /* 0xfc00000007227810 */ /* 0x000fe400017fe4ff */
[----:B------:R-:W-:Y:S02]  /*2c30*/  ISETP.GT.U32.AND P2, PT, R32, -0x60000001, PT ;  /* 0x9fffffff2000780c */ /* 0x000fe40003f44070 */
[----:B------:R-:W-:Y:S02]  /*2c40*/  SEL R6, R33, R6, P0 ;  /* 0x0000000621067207 */ /* 0x000fe40000000000 */
[----:B------:R-:W-:-:S02]  /*2c50*/  SEL R33, R30, R31, P1 ;  /* 0x0000001f1e217207 */ /* 0x000fc40000800000 */
[----:B------:R-:W-:Y:S02]  /*2c60*/  IADD3.X R30, PT, PT, R35, -0x4000000, RZ, P5, !PT ;  /* 0xfc000000231e7810 */ /* 0x000fe40002ffe4ff */
[----:B------:R-:W-:Y:S02]  /*2c70*/  IADD3 R31, P5, PT, R32, 0x60000000, RZ ;  /* 0x60000000201f7810 */ /* 0x000fe40007fbe0ff */
[----:B------:R-:W-:Y:S02]  /*2c80*/  ISETP.GT.U32.AND.EX P2, PT, R29, 0x3ffffff, PT, P2 ;  /* 0x03ffffff1d00780c */ /* 0x000fe40003f44120 */
[----:B------:R-:W-:Y:S02]  /*2c90*/  IADD3.X R26, PT, PT, R26, 0x3ffffff, R13, P4, P3 ;  /* 0x03ffffff1a1a7810 */ /* 0x000fe400027e640d */
[----:B------:R-:W-:Y:S02]  /*2ca0*/  SEL R13, R31, R32, P2 ;  /* 0x000000201f0d7207 */ /* 0x000fe40001000000 */
[----:B------:R-:W-:-:S02]  /*2cb0*/  SHF.R.U32.HI R32, RZ, 0x1a, R26 ;  /* 0x0000001aff207819 */ /* 0x000fc4000001161a */
[----:B------:R-:W-:Y:S02]  /*2cc0*/  IADD3.X R36, PT, PT, R29, -0x4000000, RZ, P5, !PT ;  /* 0xfc0000001d247810 */ /* 0x000fe40002ffe4ff */
[----:B------:R-:W-:Y:S02]  /*2cd0*/  LOP3.LUT R31, R26, 0x3ffffff, RZ, 0xc0, !PT ;  /* 0x03ffffff1a1f7812 */ /* 0x000fe400078ec0ff */
[----:B------:R-:W-:Y:S02]  /*2ce0*/  LEA R28, P3, R32, R28, 0x1d ;  /* 0x0000001c201c7211 */ /* 0x000fe4000786e8ff */
[----:B------:R-:W-:Y:S02]  /*2cf0*/  SEL R26, R36, R29, P2 ;  /* 0x0000001d241a7207 */ /* 0x000fe40001000000 */
[C---:B------:R-:W-:Y:S02]  /*2d00*/  LEA.HI.X R31, R32.reuse, R31, RZ, 0x1d, P3 ;  /* 0x0000001f201f7211 */ /* 0x040fe400018fecff */
[----:B------:R-:W-:-:S02]  /*2d10*/  LEA R29, P3, R32, R28, 0x1e ;  /* 0x0000001c201d7211 */ /* 0x000fc4000786f0ff */
[----:B------:R-:W-:Y:S02]  /*2d20*/  SEL R7, R34, R7, P0 ;  /* 0x0000000722077207 */ /* 0x000fe40000000000 */
[----:B------:R-:W-:Y:S02]  /*2d30*/  SEL R30, R30, R35, P1 ;  /* 0x000000231e1e7207 */ /* 0x000fe40000800000 */
[C---:B------:R-:W-:Y:S02]  /*2d40*/  ISETP.GE.U32.AND P0, PT, R33.reuse, R17, PT ;  /* 0x000000112100720c */ /* 0x040fe40003f06070 */
[----:B------:R-:W-:Y:S02]  /*2d50*/  LEA.HI.X R31, R32, R31, RZ, 0x1e, P3 ;  /* 0x0000001f201f7211 */ /* 0x000fe400018ff4ff */
[----:B------:R-:W-:Y:S02]  /*2d60*/  ISETP.NE.U32.AND P3, PT, R16, R3, PT ;  /* 0x000000031000720c */ /* 0x000fe40003f65070 */
[----:B------:R-:W-:-:S02]  /*2d70*/  IADD3 R34, P5, PT, R33, -0x60000000, RZ ;  /* 0xa000000021227810 */ /* 0x000fc40007fbe0ff */
[----:B------:R-:W-:Y:S02]  /*2d80*/  ISETP.GE.U32.AND.EX P0, PT, R30, R27, PT, P0 ;  /* 0x0000001b1e00720c */ /* 0x000fe40003f06100 */
[----:B------:R-:W-:Y:S02]  /*2d90*/  ISETP.GE.U32.AND P1, PT, R6, R13, PT ;  /* 0x0000000d0600720c */ /* 0x000fe40003f26070 */
[----:B------:R-:W-:Y:S02]  /*2da0*/  ISETP.NE.AND.EX P3, PT, R9, R4, PT, P3 ;  /* 0x000000040900720c */ /* 0x000fe40003f65330 */
[----:B------:R-:W-:Y:S02]  /*2db0*/  SEL R34, R34, R33, !P0 ;  /* 0x0000002122227207 */ /* 0x000fe40004000000 */
[----:B------:R-:W-:Y:S02]  /*2dc0*/  IADD3 R33, P2, PT, R6, -0x60000000, RZ ;  /* 0xa000000006217810 */ /* 0x000fe40007f5e0ff */
[----:B------:R-:W-:-:S02]  /*2dd0*/  ISETP.GE.U32.AND.EX P1, PT, R7, R26, PT, P1 ;  /* 0x0000001a0700720c */ /* 0x000fc40003f26110 */
[----:B------:R-:W-:Y:S02]  /*2de0*/  IADD3 R38, P4, PT, R34, -R17, RZ ;  /* 0x8000001122267210 */ /* 0x000fe40007f9e0ff */
[----:B------:R-:W-:Y:S02]  /*2df0*/  SEL R6, R33, R6, !P1 ;  /* 0x0000000621067207 */ /* 0x000fe40004800000 */
[----:B------:R-:W-:Y:S02]  /*2e00*/  IADD3.X R28, PT, PT, R7, 0x3ffffff, RZ, P2, !PT ;  /* 0x03ffffff071c7810 */ /* 0x000fe400017fe4ff */
[----:B------:R-:W-:Y:S02]  /*2e10*/  IADD3.X R17, PT, PT, R30, 0x3ffffff, RZ, P5, !PT ;  /* 0x03ffffff1e117810 */ /* 0x000fe40002ffe4ff */
[C---:B------:R-:W-:Y:S02]  /*2e20*/  ISETP.GT.U32.AND P2, PT, R29.reuse, -0x60000001, PT ;  /* 0x9fffffff1d00780c */ /* 0x040fe40003f44070 */
[----:B------:R-:W-:-:S02]  /*2e30*/  IADD3 R34, P5, PT, R29, 0x60000000, RZ ;  /* 0x600000001d227810 */ /* 0x000fc40007fbe0ff */
[----:B------:R-:W-:Y:S02]  /*2e40*/  IADD3 R6, P6, PT, R6, -R13, RZ ;  /* 0x8000000d06067210 */ /* 0x000fe40007fde0ff */
[----:B------:R-:W-:Y:S02]  /*2e50*/  SEL R30, R17, R30, !P0 ;  /* 0x0000001e111e7207 */ /* 0x000fe40004000000 */
[----:B------:R-:W-:Y:S02]  /*2e60*/  SEL R7, R28, R7, !P1 ;  /* 0x000000071c077207 */ /* 0x000fe40004800000 */
[C---:B------:R-:W-:Y:S01]  /*2e70*/  ISETP.GT.U32.AND.EX P2, PT, R31.reuse, 0x3ffffff, PT, P2 ;  /* 0x03ffffff1f00780c */ /* 0x040fe20003f44120 */
[----:B------:R-:W-:Y:S01]  /*2e80*/  IMAD.X R13, R30, 0x1, ~R27, P4 ;  /* 0x000000011e0d7824 */ /* 0x000fe200020e0e1b */
[----:B------:R-:W-:Y:S01]  /*2e90*/  IADD3.X R32, PT, PT, R31, -0x4000000, RZ, P5, !PT ;  /* 0xfc0000001f207810 */ /* 0x000fe20002ffe4ff */
[----:B------:R-:W-:Y:S01]  /*2ea0*/  IMAD.X R7, R7, 0x1, ~R26, P6 ;  /* 0x0000000107077824 */ /* 0x000fe200030e0e1a */
[----:B------:R-:W-:-:S02]  /*2eb0*/  SEL R34, R34, R29, P2 ;  /* 0x0000001d22227207 */ /* 0x000fc40001000000 */
[----:B------:R-:W-:Y:S01]  /*2ec0*/  SEL R32, R32, R31, P2 ;  /* 0x0000001f20207207 */ /* 0x000fe20001000000 */
[----:B------:R-:W-:Y:S06]  /*2ed0*/  @P3 BRA `(.L_x_7) ;  /* 0xffffffec00103947 */ /* 0x000fec000383ffff */
.L_x_3:
[----:B------:R-:W-:Y:S05]  /*2ee0*/  BSYNC.RECONVERGENT B1 ;  /* 0x0000000000017941 */ /* 0x000fea0003800200 */
.L_x_2:
[C---:B------:R-:W-:Y:S02]  /*2ef0*/  ISETP.GT.U32.AND P0, PT, R8.reuse, 0x1, PT ;  /* 0x000000010800780c */ /* 0x040fe40003f04070 */
[----:B------:R-:W-:Y:S02]  /*2f00*/  IADD3 R3, P1, PT, R3, 0x1, RZ ;  /* 0x0000000103037810 */ /* 0x000fe40007f3e0ff */
[----:B------:R-:W-:Y:S02]  /*2f10*/  ISETP.GT.U32.AND.EX P0, PT, R5, RZ, PT, P0 ;  /* 0x000000ff0500720c */ /* 0x000fe40003f04100 */
[--C-:B------:R-:W-:Y:S01]  /*2f20*/  SHF.R.U64 R8, R8, 0x1, R5.reuse ;  /* 0x0000000108087819 */ /* 0x100fe20000001205 */
[----:B------:R-:W-:Y:S01]  /*2f30*/  IMAD.X R4, RZ, RZ, R4, P1 ;  /* 0x000000ffff047224 */ /* 0x000fe200008e0604 */
[----:B------:R-:W-:-:S09]  /*2f40*/  SHF.R.U32.HI R5, RZ, 0x1, R5 ;  /* 0x00000001ff057819 */ /* 0x000fd20000011605 */
[----:B------:R-:W-:Y:S05]  /*2f50*/  @P0 BRA `(.L_x_8) ;  /* 0xffffffd000ac0947 */ /* 0x000fea000383ffff */
.L_x_1:
[----:B------:R-:W-:Y:S05]  /*2f60*/  BSYNC.RECONVERGENT B0 ;  /* 0x0000000000007941 */ /* 0x000fea0003800200 */
.L_x_0:
[----:B------:R-:W0:Y:S01]  /*2f70*/  S2R R3, SR_TID.X ;  /* 0x0000000000037919 */ /* 0x000e220000002100 */
[----:B------:R-:W1:Y:S01]  /*2f80*/  S2UR UR5, SR_CgaCtaId ;  /* 0x00000000000579c3 */ /* 0x000e620000008800 */
[----:B------:R-:W-:Y:S01]  /*2f90*/  UMOV UR4, 0x400 ;  /* 0x0000040000047882 */ /* 0x000fe20000000000 */
[----:B------:R-:W-:Y:S01]  /*2fa0*/  IADD3 R4, P1, PT, R24, 0x1, RZ ;  /* 0x0000000118047810 */ /* 0x000fe20007f3e0ff */
[----:B------:R-:W-:Y:S03]  /*2fb0*/  BSSY.RECONVERGENT B0, `(.L_x_9) ;  /* 0x00002db000007945 */ /* 0x000fe60003800200 */
[----:B------:R-:W-:Y:S01]  /*2fc0*/  ISETP.NE.U32.AND P0, PT, R4, RZ, PT ;  /* 0x000000ff0400720c */ /* 0x000fe20003f05070 */
[----:B------:R-:W-:-:S05]  /*2fd0*/  IMAD.X R2, RZ, RZ, R0, P1 ;  /* 0x000000ffff027224 */ /* 0x000fca00008e0600 */
[----:B------:R-:W-:Y:S01]  /*2fe0*/  ISETP.NE.AND.EX P0, PT, R2, RZ, PT, P0 ;  /* 0x000000ff0200720c */ /* 0x000fe20003f05300 */
[----:B-1----:R-:W-:-:S06]  /*2ff0*/  ULEA UR4, UR5, UR4, 0x18 ;  /* 0x0000000405047291 */ /* 0x002fcc000f8ec0ff */
[----:B0-----:R-:W-:-:S05]  /*3000*/  LEA R5, R3, UR4, 0x3 ;  /* 0x0000000403057c11 */ /* 0x001fca000f8e18ff */
[----:B------:R0:W-:Y:S01]  /*3010*/  STS.64 [R5], R14 ;  /* 0x0000000e05007388 */ /* 0x0001e20000000a00 */
[----:B------:R-:W-:Y:S05]  /*3020*/  @!P0 BRA `(.L_x_10) ;  /* 0x0000002c004c8947 */ /* 0x000fea0003800000 */
[----:B0-----:R-:W-:Y:S01]  /*3030*/  IMAD.MOV.U32 R5, RZ, RZ, R2 ;  /* 0x000000ffff057224 */ /* 0x001fe200078e0002 */
[----:B------:R-:W-:-:S07]  /*3040*/  CS2R R6, SRZ ;  /* 0x0000000000067805 */ /* 0x000fce000001ff00 */
.L_x_17:
        /* <DEDUP_REMOVED lines=9> */
[--C-:B-----5:R-:W-:Y:S01]  /*30e0*/  IMAD.MOV.U32 R20, RZ, RZ, R22.reuse ;  /* 0x000000ffff147224 */ /* 0x120fe200078e0016 */
[----:B------:R-:W-:Y:S01]  /*30f0*/  IADD3 R9, P0, PT, -R14, -0x60000000, RZ ;  /* 0xa00000000e097810 */ /* 0x000fe20007f1e1ff */
[--C-:B------:R-:W-:Y:S01]  /*3100*/  IMAD.MOV.U32 R21, RZ, RZ, R23.reuse ;  /* 0x000000ffff157224 */ /* 0x100fe200078e0017 */
[----:B------:R-:W-:Y:S02]  /*3110*/  ISETP.NE.AND.EX P2, PT, R7, RZ, PT, P2 ;  /* 0x000000ff0700720c */ /* 0x000fe40003f45320 */
[----:B------:R-:W-:Y:S01]  /*3120*/  IADD3.X R2, PT, PT, ~R13, 0x3ffffff, RZ, P0, !PT ;  /* 0x03ffffff0d027810 */ /* 0x000fe200007fe5ff */
[----:B------:R-:W-:-:S04]  /*3130*/  IMAD.WIDE.U32 R8, R9, 0x6, R22 ;  /* 0x0000000609087825 */ /* 0x000fc800078e0016 */
[----:B------:R-:W-:Y:S02]  /*3140*/  IMAD R11, R2, 0x6, RZ ;  /* 0x00000006020b7824 */ /* 0x000fe400078e02ff */
[----:B------:R-:W-:Y:S02]  /*3150*/  IMAD.SHL.U32 R2, R8, 0x8, RZ ;  /* 0x0000000808027824 */ /* 0x000fe400078e00ff */
[----:B------:R-:W-:-:S05]  /*3160*/  IMAD.IADD R9, R9, 0x1, R11 ;  /* 0x0000000109097824 */ /* 0x000fca00078e020b */
[----:B------:R-:W-:Y:S02]  /*3170*/  SHF.L.U64.HI R9, R8, 0x3, R9 ;  /* 0x0000000308097819 */ /* 0x000fe40000010209 */
[----:B------:R-:W-:Y:S02]  /*3180*/  LOP3.LUT R8, R2, 0xfffffff8, RZ, 0xc0, !PT ;  /* 0xfffffff802087812 */ /* 0x000fe400078ec0ff */
[----:B------:R-:W-:Y:S02]  /*3190*/  SHF.R.U32.HI R2, RZ, 0x1a, R9 ;  /* 0x0000001aff027819 */ /* 0x000fe40000011609 */
[----:B------:R-:W-:Y:S02]  /*31a0*/  LOP3.LUT R9, R9, 0x3ffffff, RZ, 0xc0, !PT ;  /* 0x03ffffff09097812 */ /* 0x000fe400078ec0ff */
[----:B------:R-:W-:-:S04]  /*31b0*/  LEA R8, P0, R2, R8, 0x1d ;  /* 0x0000000802087211 */ /* 0x000fc8000780e8ff */
[C---:B------:R-:W-:Y:S02]  /*31c0*/  LEA.HI.X R9, R2.reuse, R9, RZ, 0x1d, P0 ;  /* 0x0000000902097211 */ /* 0x040fe400000fecff */
[----:B------:R-:W-:Y:S02]  /*31d0*/  LEA R8, P1, R2, R8, 0x1e ;  /* 0x0000000802087211 */ /* 0x000fe4000782f0ff */
[----:B------:R-:W-:Y:S02]  /*31e0*/  ISETP.NE.U32.AND P0, PT, R6, RZ, PT ;  /* 0x000000ff0600720c */ /* 0x000fe40003f05070 */
[----:B------:R-:W-:Y:S02]  /*31f0*/  LEA.HI.X R9, R2, R9, RZ, 0x1e, P1 ;  /* 0x0000000902097211 */ /* 0x000fe400008ff4ff */
[----:B------:R-:W-:Y:S02]  /*3200*/  ISETP.GT.U32.AND P1, PT, R8, -0x60000001, PT ;  /* 0x9fffffff0800780c */ /* 0x000fe40003f24070 */
[----:B------:R-:W-:-:S02]  /*3210*/  ISETP.NE.AND.EX P0, PT, R7, RZ, PT, P0 ;  /* 0x000000ff0700720c */ /* 0x000fc40003f05300 */
[----:B------:R-:W-:Y:S02]  /*3220*/  IADD3 R11, P4, PT, R8, 0x60000000, RZ ;  /* 0x60000000080b7810 */ /* 0x000fe40007f9e0ff */
[----:B------:R-:W-:Y:S01]  /*3230*/  ISETP.GT.U32.AND.EX P1, PT, R9, 0x3ffffff, PT, P1 ;  /* 0x03ffffff0900780c */ /* 0x000fe20003f24110 */
[----:B------:R-:W-:-:S12]  /*3240*/  @!P2 BRA `(.L_x_14) ;  /* 0x000000140048a947 */ /* 0x000fd80003800000 */
[----:B------:R-:W-:Y:S01]  /*3250*/  IMAD.MOV.U32 R15, RZ, RZ, RZ ;  /* 0x000000ffff0f7224 */ /* 0x000fe200078e00ff */
[----:B------:R-:W-:Y:S01]  /*3260*/  UMOV UR4, URZ ;  /* 0x000000ff00047c82 */ /* 0x000fe20008000000 */
        /* <DEDUP_REMOVED lines=9> */
[----:B------:R-:W-:Y:S02]  /*3300*/  IADD3.X R12, PT, PT, R17, -0x1, RZ, P3, !PT ;  /* 0xffffffff110c7810 */ /* 0x000fe40001ffe4ff */
[----:B------:R-:W-:Y:S02]  /*3310*/  SEL R2, RZ, 0x1, !P2 ;  /* 0x00000001ff027807 */ /* 0x000fe40005000000 */
[----:B------:R-:W-:Y:S01]  /*3320*/  SEL R10, R15, R14, P2 ;  /* 0x0000000e0f0a7207 */ /* 0x000fe20001000000 */
[----:B------:R-:W-:Y:S01]  /*3330*/  IMAD.MOV.U32 R15, RZ, RZ, R6 ;  /* 0x000000ffff0f7224 */ /* 0x000fe200078e0006 */
[----:B------:R-:W-:Y:S01]  /*3340*/  SEL R12, R12, R17, P2 ;  /* 0x000000110c0c7207 */ /* 0x000fe20001000000 */
[----:B------:R-:W-:Y:S01]  /*3350*/  IMAD.MOV.U32 R14, RZ, RZ, R7 ;  /* 0x000000ffff0e7224 */ /* 0x000fe200078e0007 */
[----:B------:R-:W-:-:S05]  /*3360*/  IADD3 R13, P2, PT, R2, R13, RZ ;  /* 0x0000000d020d7210 */ /* 0x000fca0007f5e0ff */
[----:B------:R-:W-:-:S08]  /*3370*/  IMAD.X R2, RZ, RZ, RZ, P2 ;  /* 0x000000ffff027224 */ /* 0x000fd000010e06ff */
.L_x_15:
[----:B------:R-:W-:Y:S01]  /*3380*/  IMAD.MOV.U32 R37, RZ, RZ, RZ ;  /* 0x000000ffff257224 */ /* 0x000fe200078e00ff */
[----:B------:R-:W-:Y:S01]  /*3390*/  UMOV UR4, URZ ;  /* 0x000000ff00047c82 */ /* 0x000fe20008000000 */
[----:B------:R-:W-:Y:S01]  /*33a0*/  IMAD.MOV.U32 R16, RZ, RZ, R20 ;  /* 0x000000ffff107224 */ /* 0x000fe200078e0014 */
[----:B------:R-:W-:Y:S01]  /*33b0*/  UMOV UR5, URZ ;  /* 0x000000ff00057c82 */ /* 0x000fe20008000000 */
[----:B------:R-:W-:Y:S02]  /*33c0*/  IMAD.MOV.U32 R17, RZ, RZ, RZ ;  /* 0x000000ffff117224 */ /* 0x000fe400078e00ff */
[----:B------:R-:W-:-:S04]  /*33d0*/  IMAD.WIDE.U32 R36, R26, 0xc, R36 ;  /* 0x0000000c1a247825 */ /* 0x000fc800078e0024 */
[----:B------:R-:W-:Y:S01]  /*33e0*/  IMAD.WIDE.U32 R16, R21, 0xc, R16 ;  /* 0x0000000c15107825 */ /* 0x000fe200078e0010 */
[----:B------:R-:W-:-:S03]  /*33f0*/  ISETP.GT.U32.AND P2, PT, R36, -0x1, PT ;  /* 0xffffffff2400780c */ /* 0x000fc60003f44070 */
[----:B------:R-:W-:Y:S01]  /*3400*/  VIADD R38, R37, UR4 ;  /* 0x0000000425267c36 */ /* 0x000fe20008000000 */
[C---:B------:R-:W-:Y:S01]  /*3410*/  ISETP.GT.U32.AND P3, PT, R16.reuse, -0x1, PT ;  /* 0xffffffff1000780c */ /* 0x040fe20003f64070 */
[----:B------:R-:W-:Y:S01]  /*3420*/  VIADD R35, R17, UR5 ;  /* 0x0000000511237c36 */ /* 0x000fe20008000000 */
[----:B------:R-:W-:Y:S02]  /*3430*/  IADD3 R31, P5, PT, R16, 0xc, RZ ;  /* 0x0000000c101f7810 */ /* 0x000fe40007fbe0ff */
[----:B------:R-:W-:Y:S02]  /*3440*/  ISETP.GT.U32.AND.EX P2, PT, R38, RZ, PT, P2 ;  /* 0x000000ff2600720c */ /* 0x000fe40003f44120 */
[C---:B------:R-:W-:Y:S02]  /*3450*/  ISETP.GT.U32.AND.EX P3, PT, R35.reuse, RZ, PT, P3 ;  /* 0x000000ff2300720c */ /* 0x040fe40003f64130 */
[----:B------:R-:W-:Y:S02]  /*3460*/  IADD3.X R28, PT, PT, R35, -0x1, RZ, P5, !PT ;  /* 0xffffffff231c7810 */ /* 0x000fe40002ffe4ff */
[----:B------:R-:W-:-:S02]  /*3470*/  SEL R37, RZ, 0x1, !P2 ;  /* 0x00000001ff257807 */ /* 0x000fc40005000000 */
[----:B------:R-:W-:Y:S02]  /*3480*/  SEL R17, RZ, 0x1, !P3 ;  /* 0x00000001ff117807 */ /* 0x000fe40005800000 */
[----:B------:R-:W-:Y:S02]  /*3490*/  IADD3 R37, P6, PT, R26, R37, RZ ;  /* 0x000000251a257210 */ /* 0x000fe40007fde0ff */
[----:B------:R-:W-:Y:S02]  /*34a0*/  SEL R28, R28, R35, P3 ;  /* 0x000000231c1c7207 */ /* 0x000fe40001800000 */
[----:B------:R-:W-:Y:S01]  /*34b0*/  SEL R31, R31, R16, P3 ;  /* 0x000000101f1f7207 */ /* 0x000fe20001800000 */
[----:B------:R-:W-:Y:S01]  /*34c0*/  IMAD.X R39, RZ, RZ, RZ, P6 ;  /* 0x000000ffff277224 */ /* 0x000fe200030e06ff */
[----:B------:R-:W-:Y:S01]  /*34d0*/  IADD3 R27, P5, PT, R36, 0xc, RZ ;  /* 0x0000000c241b7810 */ /* 0x000fe20007fbe0ff */
[----:B------:R-:W-:Y:S01]  /*34e0*/  IMAD R16, R28, R37, RZ ;  /* 0x000000251c107224 */ /* 0x000fe200078e02ff */
[----:B------:R-:W-:Y:S01]  /*34f0*/  IADD3 R17, P3, PT, R21, R17, RZ ;  /* 0x0000001115117210 */ /* 0x000fe20007f7e0ff */
[----:B------:R-:W-:Y:S01]  /*3500*/  IMAD.WIDE.U32 R20, R31, R37, RZ ;  /* 0x000000251f147225 */ /* 0x000fe200078e00ff */
[----:B------:R-:W-:-:S02]  /*3510*/  SEL R36, R27, R36, P2 ;  /* 0x000000241b247207 */ /* 0x000fc40001000000 */
[----:B------:R-:W-:Y:S01]  /*3520*/  IADD3.X R41, PT, PT, R38, -0x1, RZ, P5, !PT ;  /* 0xffffffff26297810 */ /* 0x000fe20002ffe4ff */
[----:B------:R-:W-:Y:S02]  /*3530*/  IMAD.X R35, RZ, RZ, RZ, P3 ;  /* 0x000000ffff237224 */ /* 0x000fe400018e06ff */
[----:B------:R-:W-:Y:S01]  /*3540*/  IMAD R43, R31, R39, R16 ;  /* 0x000000271f2b7224 */ /* 0x000fe200078e0210 */
[----:B------:R-:W-:Y:S01]  /*3550*/  SEL R38, R41, R38, P2 ;  /* 0x0000002629267207 */ /* 0x000fe20001000000 */
[----:B------:R-:W-:-:S04]  /*3560*/  IMAD.WIDE.U32 R26, R37, 0x90, RZ ;  /* 0x00000090251a7825 */ /* 0x000fc800078e00ff */
[----:B------:R-:W-:Y:S02]  /*3570*/  IMAD R45, R39, 0x90, RZ ;  /* 0x00000090272d7824 */ /* 0x000fe400078e02ff */
[----:B------:R-:W-:Y:S02]  /*3580*/  IMAD R16, R35, R36, RZ ;  /* 0x0000002423107224 */ /* 0x000fe400078e02ff */
[----:B------:R-:W-:Y:S02]  /*3590*/  IMAD.IADD R21, R21, 0x1, R43 ;  /* 0x0000000115157824 */ /* 0x000fe400078e022b */
[----:B------:R-:W-:Y:S02]  /*35a0*/  IMAD.IADD R30, R27, 0x1, R45 ;  /* 0x000000011b1e7824 */ /* 0x000fe400078e022d */
[C---:B------:R-:W-:Y:S02]  /*35b0*/  IMAD R27, R17.reuse, R38, R16 ;  /* 0x00000026111b7224 */ /* 0x040fe400078e0210 */
[----:B------:R-:W-:-:S04]  /*35c0*/  IMAD.WIDE.U32 R20, R17, R36, R20 ;  /* 0x0000002411147225 */ /* 0x000fc800078e0014 */
[-C--:B------:R-:W-:Y:S02]  /*35d0*/  IMAD R32, R30, R17.reuse, RZ ;  /* 0x000000111e207224 */ /* 0x080fe400078e02ff */
[----:B------:R-:W-:Y:S02]  /*35e0*/  IMAD.IADD R27, R21, 0x1, R27 ;  /* 0x00000001151b7824 */ /* 0x000fe400078e021b */
[----:B------:R-:W-:Y:S02]  /*35f0*/  IMAD R35, R35, R26, R32 ;  /* 0x0000001a23237224 */ /* 0x000fe400078e0220 */
[----:B------:R-:W-:Y:S01]  /*3600*/  IMAD.WIDE.U32 R16, R26, R17, RZ ;  /* 0x000000111a107225 */ /* 0x000fe200078e00ff */
[--C-:B------:R-:W-:Y:S02]  /*3610*/  SHF.R.U64 R21, R20, 0x1a, R27.reuse ;  /* 0x0000001a14157819 */ /* 0x100fe4000000121b */
[----:B------:R-:W-:Y:S01]  /*3620*/  SHF.R.U32.HI R27, RZ, 0x1a, R27 ;  /* 0x0000001aff1b7819 */ /* 0x000fe2000001161b */
[----:B------:R-:W-:-:S02]  /*3630*/  IMAD R45, R30, R37, RZ ;  /* 0x000000251e2d7224 */ /* 0x000fc400078e02ff */
[----:B------:R-:W-:Y:S01]  /*3640*/  IMAD.IADD R17, R17, 0x1, R35 ;  /* 0x0000000111117824 */ /* 0x000fe200078e0223 */
[----:B------:R-:W-:Y:S01]  /*3650*/  LOP3.LUT R35, R20, 0x3ffffff, RZ, 0xc0, !PT ;  /* 0x03ffffff14237812 */ /* 0x000fe200078ec0ff */
[C---:B------:R-:W-:Y:S02]  /*3660*/  IMAD R45, R39.reuse, R26, R45 ;  /* 0x0000001a272d7224 */ /* 0x040fe400078e022d */
[----:B------:R-:W-:Y:S02]  /*3670*/  IMAD R39, R39, R36, RZ ;  /* 0x0000002427277224 */ /* 0x000fe400078e02ff */
[----:B------:R-:W-:-:S04]  /*3680*/  IMAD.WIDE.U32 R16, R21, 0x30000000, R16 ;  /* 0x3000000015107825 */ /* 0x000fc800078e0010 */
[----:B------:R-:W-:Y:S01]  /*3690*/  IMAD.WIDE.U32 R20, R37, R36, RZ ;  /* 0x0000002425147225 */ /* 0x000fe200078e00ff */
[----:B------:R-:W-:-:S03]  /*36a0*/  IADD3 R16, P2, PT, RZ, R16, RZ ;  /* 0x00000010ff107210 */ /* 0x000fc60007f5e0ff */
[----:B------:R-:W-:Y:S02]  /*36b0*/  IMAD R41, R38, R37, R39 ;  /* 0x0000002526297224 */ /* 0x000fe400078e0227 */
[----:B------:R-:W-:Y:S02]  /*36c0*/  IMAD R30, R27, 0x30000000, RZ ;  /* 0x300000001b1e7824 */ /* 0x000fe400078e02ff */
[----:B------:R-:W-:Y:S02]  /*36d0*/  IMAD R28, R28, R36, RZ ;  /* 0x000000241c1c7224 */ /* 0x000fe400078e02ff */
[----:B------:R-:W-:Y:S01]  /*36e0*/  IMAD.IADD R32, R21, 0x1, R41 ;  /* 0x0000000115207824 */ /* 0x000fe200078e0229 */
[----:B------:R-:W-:Y:S01]  /*36f0*/  IADD3.X R17, PT, PT, R35, R17, R30, P2, !PT ;  /* 0x0000001123117210 */ /* 0x000fe200017fe41e */
[C---:B------:R-:W-:Y:S02]  /*3700*/  IMAD R39, R31.reuse, R38, R28 ;  /* 0x000000261f277224 */ /* 0x040fe400078e021c */
[----:B------:R-:W-:Y:S01]  /*3710*/  IMAD.WIDE.U32 R30, R31, R36, RZ ;  /* 0x000000241f1e7225 */ /* 0x000fe200078e00ff */
[----:B------:R-:W-:-:S03]  /*3720*/  SHF.R.U64 R43, R20, 0x19, R32 ;  /* 0x00000019142b7819 */ /* 0x000fc60000001220 */
[----:B------:R-:W-:-:S04]  /*3730*/  IMAD.WIDE.U32 R26, R26, R37, RZ ;  /* 0x000000251a1a7225 */ /* 0x000fc800078e00ff */
[C---:B------:R-:W-:Y:S02]  /*3740*/  IMAD.SHL.U32 R28, R20.reuse, 0x2, RZ ;  /* 0x00000002141c7824 */ /* 0x040fe400078e00ff */
[----:B------:R-:W-:Y:S02]  /*3750*/  IMAD.SHL.U32 R37, R20, 0x2, RZ ;  /* 0x0000000214257824 */ /* 0x000fe400078e00ff */
[----:B------:R-:W-:Y:S02]  /*3760*/  IMAD.MOV.U32 R20, RZ, RZ, R29 ;  /* 0x000000ffff147224 */ /* 0x000fe400078e001d */
[----:B------:R-:W-:Y:S01]  /*3770*/  IMAD.IADD R29, R31, 0x1, R39 ;  /* 0x000000011f1d7824 */ /* 0x000fe200078e0227 */
[----:B------:R-:W-:Y:S01]  /*3780*/  LOP3.LUT R37, R37, 0x3fffffe, RZ, 0xc0, !PT ;  /* 0x03fffffe25257812 */ /* 0x000fe200078ec0ff */
[----:B------:R-:W-:Y:S02]  /*3790*/  IMAD.MOV.U32 R21, RZ, RZ, RZ ;  /* 0x000000ffff157224 */ /* 0x000fe400078e00ff */
[----:B------:R-:W-:Y:S01]  /*37a0*/  IMAD.IADD R27, R27, 0x1, R45 ;  /* 0x000000011b1b7824 */ /* 0x000fe200078e022d */
[----:B------:R-:W-:Y:S01]  /*37b0*/  SHF.R.U32.HI R31, RZ, 0x1a, R29 ;  /* 0x0000001aff1f7819 */ /* 0x000fe2000001161d */
[----:B------:R-:W-:-:S03]  /*37c0*/  IMAD.WIDE.U32 R20, R33, 0xc, R20 ;  /* 0x0000000c21147825 */ /* 0x000fc600078e0014 */
[----:B------:R-:W-:Y:S01]  /*37d0*/  LEA R34, P5, R31, R30, 0x1d ;  /* 0x0000001e1f227211 */ /* 0x000fe200078ae8ff */
[----:B------:R-:W-:Y:S01]  /*37e0*/  VIADD R41, R21, UR4 ;  /* 0x0000000415297c36 */ /* 0x000fe20008000000 */
[C---:B------:R-:W-:Y:S01]  /*37f0*/  ISETP.GT.U32.AND P2, PT, R20.reuse, -0x1, PT ;  /* 0xffffffff1400780c */ /* 0x040fe20003f44070 */
[C---:B------:R-:W-:Y:S01]  /*3800*/  IMAD.SHL.U32 R30, R20.reuse, 0x2, RZ ;  /* 0x00000002141e7824 */ /* 0x040fe200078e00ff */
[C---:B------:R-:W-:Y:S01]  /*3810*/  IADD3 R39, P3, PT, R20.reuse, 0xc, RZ ;  /* 0x0000000c14277810 */ /* 0x040fe20007f7e0ff */
[----:B------:R-:W-:Y:S01]  /*3820*/  IMAD.WIDE.U32 R16, R35, -0xc, R16 ;  /* 0xfffffff423107825 */ /* 0x000fe200078e0010 */
[----:B------:R-:W-:Y:S02]  /*3830*/  ISETP.GT.U32.AND.EX P2, PT, R41, RZ, PT, P2 ;  /* 0x000000ff2900720c */ /* 0x000fe40003f44120 */
[----:B------:R-:W-:Y:S01]  /*3840*/  SHF.L.U64.HI R40, R20, 0x1, R41 ;  /* 0x0000000114287819 */ /* 0x000fe20000010229 */
[----:B------:R-:W-:Y:S01]  /*3850*/  IMAD.IADD R35, R17, 0x1, -R35 ;  /* 0x0000000111237824 */ /* 0x000fe200078e0a23 */
[----:B------:R-:W-:-:S02]  /*3860*/  IADD3 R21, P6, PT, R30, 0x18, RZ ;  /* 0x000000181e157810 */ /* 0x000fc40007fde0ff */
[----:B------:R-:W-:Y:S02]  /*3870*/  SEL R39, R39, R20, P2 ;  /* 0x0000001427277207 */ /* 0x000fe40001000000 */
[----:B------:R-:W-:Y:S02]  /*3880*/  IADD3.X R20, PT, PT, R40, -0x2, RZ, P6, !PT ;  /* 0xfffffffe28147810 */ /* 0x000fe400037fe4ff */
[----:B------:R-:W-:Y:S02]  /*3890*/  SEL R21, R21, R30, P2 ;  /* 0x0000001e15157207 */ /* 0x000fe40001000000 */
[----:B------:R-:W-:Y:S02]  /*38a0*/  SEL R20, R20, R40, P2 ;  /* 0x0000002814147207 */ /* 0x000fe40001000000 */
[----:B------:R-:W-:Y:S02]  /*38b0*/  LOP3.LUT R21, R21, 0xfffffffe, RZ, 0xc0, !PT ;  /* 0xfffffffe15157812 */ /* 0x000fe400078ec0ff */
[----:B------:R-:W-:-:S02]  /*38c0*/  SHF.R.U32.HI R30, RZ, 0x1a, R20 ;  /* 0x0000001aff1e7819 */ /* 0x000fc40000011614 */
[----:B------:R-:W-:Y:S02]  /*38d0*/  LOP3.LUT R20, R20, 0x3ffffff, RZ, 0xc0, !PT ;  /* 0x03ffffff14147812 */ /* 0x000fe400078ec0ff */
[C---:B------:R-:W-:Y:S02]  /*38e0*/  LEA R21, P6, R30.reuse, R21, 0x1d ;  /* 0x000000151e157211 */ /* 0x040fe400078ce8ff */
[----:B------:R-:W-:Y:S02]  /*38f0*/  LOP3.LUT R40, R29, 0x3ffffff, RZ, 0xc0, !PT ;  /* 0x03ffffff1d287812 */ /* 0x000fe400078ec0ff */
[C---:B------:R-:W-:Y:S02]  /*3900*/  LEA.HI.X R20, R30.reuse, R20, RZ, 0x1d, P6 ;  /* 0x000000141e147211 */ /* 0x040fe400030fecff */
[----:B------:R-:W-:Y:S01]  /*3910*/  LEA R29, P6, R30, R21, 0x1e ;  /* 0x000000151e1d7211 */ /* 0x000fe200078cf0ff */
[----:B------:R-:W-:Y:S01]  /*3920*/  IMAD R21, R38, R36, RZ ;  /* 0x0000002426157224 */ /* 0x000fe200078e02ff */
[----:B------:R-:W-:-:S02]  /*3930*/  LEA.HI.X R40, R31, R40, RZ, 0x1d, P5 ;  /* 0x000000281f287211 */ /* 0x000fc400028fecff */
[----:B------:R-:W-:Y:S01]  /*3940*/  LEA.HI.X R30, R30, R20, RZ, 0x1e, P6 ;  /* 0x000000141e1e7211 */ /* 0x000fe200030ff4ff */
[C---:B------:R-:W-:Y:S01]  /*3950*/  IMAD R38, R36.reuse, R38, R21 ;  /* 0x0000002624267224 */ /* 0x040fe200078e0215 */
[----:B------:R-:W-:Y:S01]  /*3960*/  LEA R34, P5, R31, R34, 0x1e ;  /* 0x000000221f227211 */ /* 0x000fe200078af0ff */
[----:B------:R-:W-:-:S03]  /*3970*/  IMAD.WIDE.U32 R20, R36, R36, RZ ;  /* 0x0000002424147225 */ /* 0x000fc600078e00ff */
[----:B------:R-:W-:Y:S01]  /*3980*/  LEA.HI.X R31, R31, R40, RZ, 0x1e, P5 ;  /* 0x000000281f1f7211 */ /* 0x000fe200028ff4ff */
[----:B------:R-:W-:-:S05]  /*3990*/  IMAD.IADD R38, R21, 0x1, R38 ;  /* 0x0000000115267824 */ /* 0x000fca00078e0226 */
[----:B------:R-:W-:Y:S02]  /*39a0*/  SHF.R.U32.HI R45, RZ, 0x1a, R38 ;  /* 0x0000001aff2d7819 */ /* 0x000fe40000011626 */
[----:B------:R-:W-:Y:S02]  /*39b0*/  LOP3.LUT R38, R38, 0x3ffffff, RZ, 0xc0, !PT ;  /* 0x03ffffff26267812 */ /* 0x000fe400078ec0ff */
[----:B------:R-:W-:Y:S01]  /*39c0*/  LEA R36, P5, R45, R20, 0x1d ;  /* 0x000000142d247211 */ /* 0x000fe200078ae8ff */
[----:B------:R-:W-:Y:S01]  /*39d0*/  IMAD.WIDE.U32 R20, R43, 0x30000000, R26 ;  /* 0x300000002b147825 */ /* 0x000fe200078e001a */
[----:B------:R-:W-:Y:S02]  /*39e0*/  SHF.R.U32.HI R27, RZ, 0x19, R32 ;  /* 0x00000019ff1b7819 */ /* 0x000fe40000011620 */
[----:B------:R-:W-:Y:S02]  /*39f0*/  LEA.HI.X R26, R45, R38, RZ, 0x1d, P5 ;  /* 0x000000262d1a7211 */ /* 0x000fe400028fecff */
[----:B------:R-:W-:Y:S01]  /*3a00*/  IADD3.X R38, PT, PT, R41, -0x1, RZ, P3, !PT ;  /* 0xffffffff29267810 */ /* 0x000fe20001ffe4ff */
[----:B------:R-:W-:Y:S01]  /*3a10*/  IMAD R27, R27, 0x30000000, RZ ;  /* 0x300000001b1b7824 */ /* 0x000fe200078e02ff */
[----:B------:R-:W-:-:S02]  /*3a20*/  LEA R36, P3, R45, R36, 0x1e ;  /* 0x000000242d247211 */ /* 0x000fc4000786f0ff */
[----:B------:R-:W-:Y:S02]  /*3a30*/  SEL R38, R38, R41, P2 ;  /* 0x0000002926267207 */ /* 0x000fe40001000000 */
[----:B------:R-:W-:Y:S02]  /*3a40*/  LEA.HI.X R32, R45, R26, RZ, 0x1e, P3 ;  /* 0x0000001a2d207211 */ /* 0x000fe400018ff4ff */
[----:B------:R-:W-:Y:S02]  /*3a50*/  SEL R26, RZ, 0x1, !P2 ;  /* 0x00000001ff1a7807 */ /* 0x000fe40005000000 */
[----:B------:R-:W-:Y:S02]  /*3a60*/  IADD3 R20, P5, PT, RZ, R20, RZ ;  /* 0x00000014ff147210 */ /* 0x000fe40007fbe0ff */
[----:B------:R-:W-:Y:S02]  /*3a70*/  IADD3 R33, P3, PT, R33, R26, RZ ;  /* 0x0000001a21217210 */ /* 0x000fe40007f7e0ff */
[----:B------:R-:W-:-:S02]  /*3a80*/  ISETP.GT.U32.AND P2, PT, R34, -0x60000001, PT ;  /* 0x9fffffff2200780c */ /* 0x000fc40003f44070 */
[----:B------:R-:W-:Y:S01]  /*3a90*/  IADD3.X R21, PT, PT, R37, R21, R27, P5, !PT ;  /* 0x0000001525157210 */ /* 0x000fe20002ffe41b */
[----:B------:R-:W-:Y:S01]  /*3aa0*/  IMAD.SHL.U32 R26, R33, 0x2, RZ ;  /* 0x00000002211a7824 */ /* 0x000fe200078e00ff */
[----:B------:R-:W-:Y:S02]  /*3ab0*/  IADD3 R37, P5, PT, R34, 0x60000000, RZ ;  /* 0x6000000022257810 */ /* 0x000fe40007fbe0ff */
[----:B------:R-:W-:Y:S02]  /*3ac0*/  ISETP.GT.U32.AND.EX P2, PT, R31, 0x3ffffff, PT, P2 ;  /* 0x03ffffff1f00780c */ /* 0x000fe40003f44120 */
[----:B------:R-:W-:Y:S02]  /*3ad0*/  LOP3.LUT R27, R26, 0x3fffffe, RZ, 0xc0, !PT ;  /* 0x03fffffe1a1b7812 */ /* 0x000fe400078ec0ff */
[----:B------:R-:W-:Y:S01]  /*3ae0*/  SEL R37, R37, R34, P2 ;  /* 0x0000002225257207 */ /* 0x000fe20001000000 */
[----:B------:R-:W-:Y:S01]  /*3af0*/  IMAD.X R34, RZ, RZ, RZ, P3 ;  /* 0x000000ffff227224 */ /* 0x000fe200018e06ff */
[----:B------:R-:W-:-:S02]  /*3b00*/  IADD3.X R26, PT, PT, R31, -0x4000000, RZ, P5, !PT ;  /* 0xfc0000001f1a7810 */ /* 0x000fc40002ffe4ff */
[----:B------:R-:W-:Y:S02]  /*3b10*/  IADD3 R17, P3, P5, R16, -0x60000000, R37 ;  /* 0xa000000010117810 */ /* 0x000fe40007d7e025 */
[C-C-:B------:R-:W-:Y:S02]  /*3b20*/  SHF.R.U64 R37, R33.reuse, 0x19, R34.reuse ;  /* 0x0000001921257819 */ /* 0x140fe40000001222 */
[----:B------:R-:W-:Y:S01]  /*3b30*/  SEL R16, R26, R31, P2 ;  /* 0x0000001f1a107207 */ /* 0x000fe20001000000 */
[----:B------:R-:W-:Y:S01]  /*3b40*/  IMAD.MOV.U32 R26, RZ, RZ, RZ ;  /* 0x000000ffff1a7224 */ /* 0x000fe200078e00ff */
[----:B------:R-:W-:Y:S01]  /*3b50*/  SHF.R.U32.HI R40, RZ, 0x19, R34 ;  /* 0x00000019ff287819 */ /* 0x000fe20000011622 */
[----:B------:R-:W-:Y:S01]  /*3b60*/  IMAD.SHL.U32 R31, R33, 0x2, RZ ;  /* 0x00000002211f7824 */ /* 0x000fe200078e00ff */
[----:B------:R-:W-:Y:S01]  /*3b70*/  ISETP.GT.U32.AND P2, PT, R29, -0x60000001, PT ;  /* 0x9fffffff1d00780c */ /* 0x000fe20003f44070 */
[----:B------:R-:W-:Y:S01]  /*3b80*/  IMAD.WIDE.U32 R26, R37, 0x30000000, R26 ;  /* 0x30000000251a7825 */ /* 0x000fe200078e001a */
[----:B------:R-:W-:-:S02]  /*3b90*/  IADD3.X R16, PT, PT, R35, 0x3ffffff, R16, P3, P5 ;  /* 0x03ffffff23107810 */ /* 0x000fc40001fea410 */
[----:B------:R-:W-:Y:S01]  /*3ba0*/  LOP3.LUT R31, R31, 0x3fffffe, RZ, 0xc0, !PT ;  /* 0x03fffffe1f1f7812 */ /* 0x000fe200078ec0ff */
[----:B------:R-:W-:Y:S01]  /*3bb0*/  IMAD R37, R40, 0x30000000, RZ ;  /* 0x3000000028257824 */ /* 0x000fe200078e02ff */
[----:B------:R-:W-:Y:S02]  /*3bc0*/  IADD3 R40, P6, PT, R29, 0x60000000, RZ ;  /* 0x600000001d287810 */ /* 0x000fe40007fde0ff */
[C---:B------:R-:W-:Y:S01]  /*3bd0*/  ISETP.GT.U32.AND.EX P2, PT, R30.reuse, 0x3ffffff, PT, P2 ;  /* 0x03ffffff1e00780c */ /* 0x040fe20003f44120 */
[----:B------:R-:W-:Y:S01]  /*3be0*/  IMAD.IADD R27, R27, 0x1, R37 ;  /* 0x000000011b1b7824 */ /* 0x000fe200078e0225 */
[----:B------:R-:W-:Y:S02]  /*3bf0*/  IADD3.X R37, PT, PT, R30, -0x4000000, RZ, P6, !PT ;  /* 0xfc0000001e257810 */ /* 0x000fe400037fe4ff */
[----:B------:R-:W-:Y:S01]  /*3c00*/  SEL R29, R40, R29, P2 ;  /* 0x0000001d281d7207 */ /* 0x000fe20001000000 */
[----:B------:R-:W-:Y:S01]  /*3c10*/  IMAD.WIDE.U32 R26, R31, -0xc, R26 ;  /* 0xfffffff41f1a7825 */ /* 0x000fe200078e001a */
[----:B------:R-:W-:-:S02]  /*3c20*/  SEL R37, R37, R30, P2 ;  /* 0x0000001e25257207 */ /* 0x000fc40001000000 */
[----:B------:R-:W-:Y:S02]  /*3c30*/  ISETP.GT.U32.AND P2, PT, R36, -0x60000001, PT ;  /* 0x9fffffff2400780c */ /* 0x000fe40003f44070 */
[----:B------:R-:W-:Y:S01]  /*3c40*/  LOP3.LUT R35, R28, 0x3fffffe, RZ, 0xc0, !PT ;  /* 0x03fffffe1c237812 */ /* 0x000fe200078ec0ff */
[----:B------:R-:W-:Y:S01]  /*3c50*/  IMAD.IADD R28, R27, 0x1, -R31 ;  /* 0x000000011b1c7824 */ /* 0x000fe200078e0a1f */
[----:B------:R-:W-:Y:S01]  /*3c60*/  IADD3 R30, P3, P5, R26, -0x60000000, R29 ;  /* 0xa00000001a1e7810 */ /* 0x000fe20007d7e01d */
[----:B------:R-:W-:Y:S01]  /*3c70*/  IMAD R31, R38, R10, RZ ;  /* 0x0000000a261f7224 */ /* 0x000fe200078e02ff */
[----:B------:R-:W-:Y:S01]  /*3c80*/  IADD3 R29, P6, PT, R36, 0x60000000, RZ ;  /* 0x60000000241d7810 */ /* 0x000fe20007fde0ff */
[----:B------:R-:W-:Y:S01]  /*3c90*/  IMAD.WIDE.U32 R20, R35, -0xc, R20 ;  /* 0xfffffff423147825 */ /* 0x000fe200078e0014 */
[----:B------:R-:W-:Y:S02]  /*3ca0*/  ISETP.GT.U32.AND.EX P2, PT, R32, 0x3ffffff, PT, P2 ;  /* 0x03ffffff2000780c */ /* 0x000fe40003f44120 */
[----:B------:R-:W-:Y:S01]  /*3cb0*/  LOP3.LUT R30, R30, 0xfffffffe, RZ, 0xc0, !PT ;  /* 0xfffffffe1e1e7812 */ /* 0x000fe200078ec0ff */
[----:B------:R-:W-:Y:S01]  /*3cc0*/  IMAD.WIDE.U32 R26, R39, R13, RZ ;  /* 0x0000000d271a7225 */ /* 0x000fe200078e00ff */
[----:B------:R-:W-:-:S02]  /*3cd0*/  SEL R29, R29, R36, P2 ;  /* 0x000000241d1d7207 */ /* 0x000fc40001000000 */
[----:B------:R-:W-:Y:S01]  /*3ce0*/  IADD3.X R36, PT, PT, R28, 0x3ffffff, R37, P3, P5 ;  /* 0x03ffffff1c247810 */ /* 0x000fe20001fea425 */
[----:B------:R-:W-:Y:S01]  /*3cf0*/  IMAD.IADD R37, R21, 0x1, -R35 ;  /* 0x0000000115257824 */ /* 0x000fe200078e0a23 */
[----:B------:R-:W-:Y:S01]  /*3d00*/  IADD3 R29, P3, P5, R20, -0x60000000, R29 ;  /* 0xa0000000141d7810 */ /* 0x000fe20007d7e01d */
[----:B------:R-:W-:Y:S02]  /*3d10*/  IMAD R28, R38, R13, RZ ;  /* 0x0000000d261c7224 */ /* 0x000fe400078e02ff */
[----:B------:R-:W-:-:S04]  /*3d20*/  IMAD.WIDE.U32 R20, R39, R10, RZ ;  /* 0x0000000a27147225 */ /* 0x000fc800078e00ff */
[-C--:B------:R-:W-:Y:S02]  /*3d30*/  IMAD R35, R12, R39.reuse, R31 ;  /* 0x000000270c237224 */ /* 0x080fe400078e021f */
[----:B------:R-:W-:Y:S02]  /*3d40*/  IMAD R31, R2, R39, R28 ;  /* 0x00000027021f7224 */ /* 0x000fe400078e021c */
[----:B------:R-:W-:Y:S01]  /*3d50*/  IMAD.IADD R28, R21, 0x1, R35 ;  /* 0x00000001151c7824 */ /* 0x000fe200078e0223 */
[----:B------:R-:W-:Y:S01]  /*3d60*/  IADD3.X R35, PT, PT, R32, -0x4000000, RZ, P6, !PT ;  /* 0xfc00000020237810 */ /* 0x000fe200037fe4ff */
[----:B------:R-:W-:-:S03]  /*3d70*/  IMAD.IADD R27, R27, 0x1, R31 ;  /* 0x000000011b1b7824 */ /* 0x000fc600078e021f */
[----:B------:R-:W-:Y:S01]  /*3d80*/  SHF.R.U32.HI R21, RZ, 0x1a, R28 ;  /* 0x0000001aff157819 */ /* 0x000fe2000001161c */
[-C--:B------:R-:W-:Y:S01]  /*3d90*/  IMAD.WIDE.U32 R26, R10, R33.reuse, R26 ;  /* 0x000000210a1a7225 */ /* 0x080fe200078e001a */
[----:B------:R-:W-:Y:S02]  /*3da0*/  LOP3.LUT R28, R28, 0x3ffffff, RZ, 0xc0, !PT ;  /* 0x03ffffff1c1c7812 */ /* 0x000fe400078ec0ff */
[----:B------:R-:W-:Y:S01]  /*3db0*/  LEA R40, P6, R21, R20, 0x1d ;  /* 0x0000001415287211 */ /* 0x000fe200078ce8ff */
[----:B------:R-:W-:Y:S01]  /*3dc0*/  IMAD R20, R34, R10, RZ ;  /* 0x0000000a22147224 */ /* 0x000fe200078e02ff */
[----:B------:R-:W-:Y:S02]  /*3dd0*/  SEL R32, R35, R32, P2 ;  /* 0x0000002023207207 */ /* 0x000fe40001000000 */
[C---:B------:R-:W-:Y:S01]  /*3de0*/  LEA.HI.X R28, R21.reuse, R28, RZ, 0x1d, P6 ;  /* 0x0000001c151c7211 */ /* 0x040fe200030fecff */
[----:B------:R-:W-:Y:S01]  /*3df0*/  IMAD R31, R12, R33, R20 ;  /* 0x000000210c1f7224 */ /* 0x000fe200078e0214 */
[----:B------:R-:W-:-:S02]  /*3e00*/  LEA R40, P6, R21, R40, 0x1e ;  /* 0x0000002815287211 */ /* 0x000fc400078cf0ff */
[----:B------:R-:W-:Y:S01]  /*3e10*/  IADD3.X R37, PT, PT, R37, 0x3ffffff, R32, P3, P5 ;  /* 0x03ffffff25257810 */ /* 0x000fe20001fea420 */
[----:B------:R-:W-:Y:S01]  /*3e20*/  IMAD.IADD R27, R27, 0x1, R31 ;  /* 0x000000011b1b7824 */ /* 0x000fe200078e021f */
[C---:B------:R-:W-:Y:S02]  /*3e30*/  LOP3.LUT R31, R26.reuse, 0x3ffffff, RZ, 0xc0, !PT ;  /* 0x03ffffff1a1f7812 */ /* 0x040fe400078ec0ff */
[----:B------:R-:W-:Y:S02]  /*3e40*/  LEA.HI.X R28, R21, R28, RZ, 0x1e, P6 ;  /* 0x0000001c151c7211 */ /* 0x000fe400030ff4ff */
[--C-:B------:R-:W-:Y:S02]  /*3e50*/  SHF.R.U64 R20, R26, 0x1a, R27.reuse ;  /* 0x0000001a1a147819 */ /* 0x100fe4000000121b */
[----:B------:R-:W-:Y:S02]  /*3e60*/  SHF.R.U32.HI R26, RZ, 0x1a, R27 ;  /* 0x0000001aff1a7819 */ /* 0x000fe4000001161b */
[----:B------:R-:W-:Y:S01]  /*3e70*/  ISETP.GT.U32.AND P2, PT, R40, -0x60000001, PT ;  /* 0x9fffffff2800780c */ /* 0x000fe20003f44070 */
[----:B------:R-:W-:-:S03]  /*3e80*/  IMAD.WIDE.U32 R20, R20, 0x30000000, RZ ;  /* 0x3000000014147825 */ /* 0x000fc600078e00ff */
[----:B------:R-:W-:Y:S01]  /*3e90*/  ISETP.GT.U32.AND.EX P2, PT, R28, 0x3ffffff, PT, P2 ;  /* 0x03ffffff1c00780c */ /* 0x000fe20003f44120 */
[----:B------:R-:W-:Y:S02]  /*3ea0*/  IMAD R27, R26, 0x30000000, RZ ;  /* 0x300000001a1b7824 */ /* 0x000fe400078e02ff */
[-C--:B------:R-:W-:Y:S02]  /*3eb0*/  IMAD R26, R2, R33.reuse, RZ ;  /* 0x00000021021a7224 */ /* 0x080fe400078e02ff */
[----:B------:R-:W-:Y:S02]  /*3ec0*/  IMAD.IADD R21, R21, 0x1, R27 ;  /* 0x0000000115157824 */ /* 0x000fe400078e021b */
[C---:B------:R-:W-:Y:S02]  /*3ed0*/  IMAD R41, R13.reuse, R34, R26 ;  /* 0x000000220d297224 */ /* 0x040fe400078e021a */
[----:B------:R-:W-:-:S04]  /*3ee0*/  IMAD.WIDE.U32 R26, R13, R33, RZ ;  /* 0x000000210d1a7225 */ /* 0x000fc800078e00ff */
[----:B------:R-:W-:Y:S01]  /*3ef0*/  IMAD.IADD R27, R27, 0x1, R41 ;  /* 0x000000011b1b7824 */ /* 0x000fe200078e0229 */
[----:B------:R-:W-:Y:S01]  /*3f00*/  SHF.R.U32.HI R41, RZ, 0x1a, R36 ;  /* 0x0000001aff297819 */ /* 0x000fe20000011624 */
[----:B------:R-:W-:Y:S01]  /*3f10*/  IMAD.WIDE.U32 R20, R26, 0x90, R20 ;  /* 0x000000901a147825 */ /* 0x000fe200078e0014 */
[----:B------:R-:W-:-:S03]  /*3f20*/  LOP3.LUT R36, R36, 0x3ffffff, RZ, 0xc0, !PT ;  /* 0x03ffffff24247812 */ /* 0x000fc600078ec0ff */
[----:B------:R-:W-:Y:S01]  /*3f30*/  IMAD R27, R27, 0x90, RZ ;  /* 0x000000901b1b7824 */ /* 0x000fe200078e02ff */
[----:B------:R-:W-:Y:S01]  /*3f40*/  IADD3 R20, P6, PT, RZ, R20, RZ ;  /* 0x00000014ff147210 */ /* 0x000fe20007fde0ff */
[----:B------:R-:W-:-:S03]  /*3f50*/  IMAD R26, R34, R39, RZ ;  /* 0x00000027221a7224 */ /* 0x000fc600078e02ff */
[----:B------:R-:W-:Y:S01]  /*3f60*/  IADD3.X R21, PT, PT, R31, R21, R27, P6, !PT ;  /* 0x000000151f157210 */ /* 0x000fe200037fe41b */
[----:B------:R-:W-:Y:S01]  /*3f70*/  IMAD R43, R38, R33, R26 ;  /* 0x00000021262b7224 */ /* 0x000fe200078e021a */
[----:B------:R-:W-:Y:S01]  /*3f80*/  LEA R30, P6, R41, R30, 0x1d ;  /* 0x0000001e291e7211 */ /* 0x000fe200078ce8ff */
[----:B------:R-:W-:-:S03]  /*3f90*/  IMAD.WIDE.U32 R26, R33, R39, RZ ;  /* 0x00000027211a7225 */ /* 0x000fc600078e00ff */
[----:B------:R-:W-:Y:S01]  /*3fa0*/  LEA.HI.X R36, R41, R36, RZ, 0x1d, P6 ;  /* 0x0000002429247211 */ /* 0x000fe200030fecff */
[----:B------:R-:W-:Y:S01]  /*3fb0*/  IMAD.IADD R43, R27, 0x1, R43 ;  /* 0x000000011b2b7824 */ /* 0x000fe200078e022b */
[----:B------:R-:W-:Y:S01]  /*3fc0*/  LEA R30, P6, R41, R30, 0x1e ;  /* 0x0000001e291e7211 */ /* 0x000fe200078cf0ff */
[----:B------:R-:W-:-:S03]  /*3fd0*/  IMAD.WIDE.U32 R20, R31, -0xc, R20 ;  /* 0xfffffff41f147825 */ /* 0x000fc600078e0014 */
[----:B------:R-:W-:Y:S01]  /*3fe0*/  LEA.HI.X R27, R41, R36, RZ, 0x1e, P6 ;  /* 0x00000024291b7211 */ /* 0x000fe200030ff4ff */
[----:B------:R-:W-:Y:S01]  /*3ff0*/  IMAD.IADD R31, R21, 0x1, -R31 ;  /* 0x00000001151f7824 */ /* 0x000fe200078e0a1f */
[--C-:B------:R-:W-:Y:S02]  /*4000*/  SHF.R.U32.HI R36, RZ, 0x19, R43.reuse ;  /* 0x00000019ff247819 */ /* 0x100fe4000001162b */
[----:B------:R-:W-:Y:S02]  /*4010*/  SHF.R.U64 R42, R26, 0x19, R43 ;  /* 0x000000191a2a7819 */ /* 0x000fe4000000122b */
[----:B------:R-:W-:Y:S01]  /*4020*/  IADD3 R41, P3, PT, R40, 0x60000000, RZ ;  /* 0x6000000028297810 */ /* 0x000fe20007f7e0ff */
[----:B------:R-:W-:Y:S01]  /*4030*/  IMAD R35, R36, 0x30000000, RZ ;  /* 0x3000000024237824 */ /* 0x000fe200078e02ff */
[----:B------:R-:W-:Y:S01]  /*4040*/  IADD3 R21, P6, PT, R30, 0x60000000, RZ ;  /* 0x600000001e157810 */ /* 0x000fe20007fde0ff */
[----:B------:R-:W-:Y:S01]  /*4050*/  IMAD.WIDE.U32 R42, R42, 0x30000000, RZ ;  /* 0x300000002a2a7825 */ /* 0x000fe200078e00ff */
[----:B------:R-:W-:-:S02]  /*4060*/  SEL R40, R41, R40, P2 ;  /* 0x0000002829287207 */ /* 0x000fc40001000000 */
[----:B------:R-:W-:Y:S01]  /*4070*/  IADD3.X R41, PT, PT, R28, -0x4000000, RZ, P3, !PT ;  /* 0xfc0000001c297810 */ /* 0x000fe20001ffe4ff */
[----:B------:R-:W-:Y:S02]  /*4080*/  IMAD.IADD R43, R43, 0x1, R35 ;  /* 0x000000012b2b7824 */ /* 0x000fe400078e0223 */
[----:B------:R-:W-:Y:S01]  /*4090*/  IMAD R35, R34, R33, RZ ;  /* 0x0000002122237224 */ /* 0x000fe200078e02ff */
[----:B------:R-:W-:-:S03]  /*40a0*/  SEL R28, R41, R28, P2 ;  /* 0x0000001c291c7207 */ /* 0x000fc60001000000 */
[C---:B------:R-:W-:Y:S02]  /*40b0*/  IMAD R35, R33.reuse, R34, R35 ;  /* 0x0000002221237224 */ /* 0x040fe400078e0223 */
[----:B------:R-:W-:-:S04]  /*40c0*/  IMAD.WIDE.U32 R32, R33, R33, RZ ;  /* 0x0000002121207225 */ /* 0x000fc800078e00ff */
[-C--:B------:R-:W-:Y:S02]  /*40d0*/  IMAD R34, R38, R39.reuse, RZ ;  /* 0x0000002726227224 */ /* 0x080fe400078e02ff */
[----:B------:R-:W-:Y:S02]  /*40e0*/  IMAD.IADD R36, R33, 0x1, R35 ;  /* 0x0000000121247824 */ /* 0x000fe400078e0223 */
[C---:B------:R-:W-:Y:S02]  /*40f0*/  IMAD R41, R39.reuse, R38, R34 ;  /* 0x0000002627297224 */ /* 0x040fe400078e0222 */
[----:B------:R-:W-:-:S04]  /*4100*/  IMAD.WIDE.U32 R34, R39, R39, RZ ;  /* 0x0000002727227225 */ /* 0x000fc800078e00ff */
[----:B------:R-:W-:-:S04]  /*4110*/  IMAD.WIDE.U32 R32, R32, 0x90, R42 ;  /* 0x0000009020207825 */ /* 0x000fc800078e002a */
[----:B------:R-:W-:Y:S01]  /*4120*/  IMAD.SHL.U32 R39, R26, 0x2, RZ ;  /* 0x000000021a277824 */ /* 0x000fe200078e00ff */
[----:B------:R-:W-:Y:S01]  /*4130*/  IADD3 R32, P3, PT, RZ, R32, RZ ;  /* 0x00000020ff207210 */ /* 0x000fe20007f7e0ff */
[----:B------:R-:W-:Y:S02]  /*4140*/  IMAD.IADD R38, R35, 0x1, R41 ;  /* 0x0000000123267824 */ /* 0x000fe400078e0229 */
[----:B------:R-:W-:Y:S01]  /*4150*/  IMAD R36, R36, 0x90, RZ ;  /* 0x0000009024247824 */ /* 0x000fe200078e02ff */
[----:B------:R-:W-:Y:S01]  /*4160*/  LOP3.LUT R39, R39, 0x3fffffe, RZ, 0xc0, !PT ;  /* 0x03fffffe27277812 */ /* 0x000fe200078ec0ff */
[----:B------:R-:W-:Y:S01]  /*4170*/  IMAD.SHL.U32 R41, R26, 0x2, RZ ;  /* 0x000000021a297824 */ /* 0x000fe200078e00ff */
[----:B------:R-:W-:Y:S02]  /*4180*/  SHF.R.U32.HI R35, RZ, 0x1a, R38 ;  /* 0x0000001aff237819 */ /* 0x000fe40000011626 */
[----:B------:R-:W-:Y:S02]  /*4190*/  IADD3.X R33, PT, PT, R39, R33, R36, P3, !PT ;  /* 0x0000002127217210 */ /* 0x000fe40001ffe424 */
[----:B------:R-:W-:-:S02]  /*41a0*/  LEA R34, P2, R35, R34, 0x1d ;  /* 0x0000002223227211 */ /* 0x000fc4000784e8ff */
[----:B------:R-:W-:Y:S02]  /*41b0*/  LOP3.LUT R36, R38, 0x3ffffff, RZ, 0xc0, !PT ;  /* 0x03ffffff26247812 */ /* 0x000fe400078ec0ff */
[----:B------:R-:W-:Y:S02]  /*41c0*/  LOP3.LUT R41, R41, 0x3fffffe, RZ, 0xc0, !PT ;  /* 0x03fffffe29297812 */ /* 0x000fe400078ec0ff */
[C---:B------:R-:W-:Y:S02]  /*41d0*/  LEA.HI.X R36, R35.reuse, R36, RZ, 0x1d, P2 ;  /* 0x0000002423247211 */ /* 0x040fe400010fecff */
[----:B------:R-:W-:Y:S01]  /*41e0*/  LEA R34, P2, R35, R34, 0x1e ;  /* 0x0000002223227211 */ /* 0x000fe2000784f0ff */
[----:B------:R-:W-:-:S03]  /*41f0*/  IMAD.WIDE.U32 R32, R41, -0xc, R32 ;  /* 0xfffffff429207825 */ /* 0x000fc600078e0020 */
[----:B------:R-:W-:Y:S02]  /*4200*/  LEA.HI.X R26, R35, R36, RZ, 0x1e, P2 ;  /* 0x00000024231a7211 */ /* 0x000fe400010ff4ff */
[C---:B------:R-:W-:Y:S02]  /*4210*/  ISETP.GT.U32.AND P2, PT, R34.reuse, -0x60000001, PT ;  /* 0x9fffffff2200780c */ /* 0x040fe40003f44070 */
[----:B------:R-:W-:Y:S02]  /*4220*/  IADD3 R35, P3, PT, R34, 0x60000000, RZ ;  /* 0x6000000022237810 */ /* 0x000fe40007f7e0ff */
[C---:B------:R-:W-:Y:S02]  /*4230*/  ISETP.GT.U32.AND.EX P2, PT, R26.reuse, 0x3ffffff, PT, P2 ;  /* 0x03ffffff1a00780c */ /* 0x040fe40003f44120 */
[----:B------:R-:W-:Y:S02]  /*4240*/  IADD3.X R39, PT, PT, R26, -0x4000000, RZ, P3, !PT ;  /* 0xfc0000001a277810 */ /* 0x000fe40001ffe4ff */
[----:B------:R-:W-:-:S02]  /*4250*/  SEL R35, R35, R34, P2 ;  /* 0x0000002223237207 */ /* 0x000fc40001000000 */
[----:B------:R-:W-:Y:S01]  /*4260*/  SEL R39, R39, R26, P2 ;  /* 0x0000001a27277207 */ /* 0x000fe20001000000 */
[----:B------:R-:W-:Y:S01]  /*4270*/  IMAD.IADD R26, R33, 0x1, -R41 ;  /* 0x00000001211a7824 */ /* 0x000fe200078e0a29 */
[----:B------:R-:W-:Y:S02]  /*4280*/  IADD3 R32, P2, P3, R32, -0x60000000, R35 ;  /* 0xa000000020207810 */ /* 0x000fe40007b5e023 */
[----:B------:R-:W-:Y:S02]  /*4290*/  SHF.R.U32.HI R33, RZ, 0x1a, R16 ;  /* 0x0000001aff217819 */ /* 0x000fe40000011610 */
[----:B------:R-:W-:Y:S02]  /*42a0*/  IADD3.X R26, PT, PT, R26, 0x3ffffff, R39, P2, P3 ;  /* 0x03ffffff1a1a7810 */ /* 0x000fe400017e6427 */
[----:B------:R-:W-:Y:S02]  /*42b0*/  ISETP.GT.U32.AND P2, PT, R30, -0x60000001, PT ;  /* 0x9fffffff1e00780c */ /* 0x000fe40003f44070 */
[----:B------:R-:W-:-:S02]  /*42c0*/  IADD3 R40, P3, P5, R20, -0x60000000, R40 ;  /* 0xa000000014287810 */ /* 0x000fc40007d7e028 */
[C---:B------:R-:W-:Y:S02]  /*42d0*/  ISETP.GT.U32.AND.EX P2, PT, R27.reuse, 0x3ffffff, PT, P2 ;  /* 0x03ffffff1b00780c */ /* 0x040fe40003f44120 */
[----:B------:R-:W-:Y:S02]  /*42e0*/  IADD3.X R20, PT, PT, R27, -0x4000000, RZ, P6, !PT ;  /* 0xfc0000001b147810 */ /* 0x000fe400037fe4ff */
[----:B------:R-:W-:Y:S02]  /*42f0*/  LOP3.LUT R16, R16, 0x3ffffff, RZ, 0xc0, !PT ;  /* 0x03ffffff10107812 */ /* 0x000fe400078ec0ff */
[----:B------:R-:W-:Y:S02]  /*4300*/  LEA R17, P6, R33, R17, 0x1d ;  /* 0x0000001121117211 */ /* 0x000fe400078ce8ff */
[----:B------:R-:W-:Y:S02]  /*4310*/  SEL R30, R21, R30, P2 ;  /* 0x0000001e151e7207 */ /* 0x000fe40001000000 */
[----:B------:R-:W-:-:S02]  /*4320*/  SEL R27, R20, R27, P2 ;  /* 0x0000001b141b7207 */ /* 0x000fc40001000000 */
[----:B------:R-:W-:Y:S02]  /*4330*/  SHF.R.U32.HI R34, RZ, 0x1a, R37 ;  /* 0x0000001aff227819 */ /* 0x000fe40000011625 */
[C---:B------:R-:W-:Y:S02]  /*4340*/  LEA.HI.X R20, R33.reuse, R16, RZ, 0x1d, P6 ;  /* 0x0000001021147211 */ /* 0x040fe400030fecff */
[----:B------:R-:W-:Y:S02]  /*4350*/  LEA R17, P2, R33, R17, 0x1e ;  /* 0x0000001121117211 */ /* 0x000fe4000784f0ff */
[----:B------:R-:W-:Y:S02]  /*4360*/  IADD3.X R28, PT, PT, R31, 0x3ffffff, R28, P3, P5 ;  /* 0x03ffffff1f1c7810 */ /* 0x000fe40001fea41c */
[----:B------:R-:W-:Y:S02]  /*4370*/  LOP3.LUT R21, R37, 0x3ffffff, RZ, 0xc0, !PT ;  /* 0x03ffffff25157812 */ /* 0x000fe400078ec0ff */
[----:B------:R-:W-:-:S02]  /*4380*/  LEA R29, P3, R34, R29, 0x1d ;  /* 0x0000001d221d7211 */ /* 0x000fc4000786e8ff */
[----:B------:R-:W-:Y:S02]  /*4390*/  LEA.HI.X R20, R33, R20, RZ, 0x1e, P2 ;  /* 0x0000001421147211 */ /* 0x000fe400010ff4ff */
[----:B------:R-:W-:Y:S02]  /*43a0*/  SHF.R.U32.HI R33, RZ, 0x1a, R26 ;  /* 0x0000001aff217819 */ /* 0x000fe4000001161a */
[----:B------:R-:W-:Y:S02]  /*43b0*/  SHF.R.U32.HI R35, RZ, 0x1a, R28 ;  /* 0x0000001aff237819 */ /* 0x000fe4000001161c */
[C---:B------:R-:W-:Y:S02]  /*43c0*/  LEA.HI.X R21, R34.reuse, R21, RZ, 0x1d, P3 ;  /* 0x0000001522157211 */ /* 0x040fe400018fecff */
[----:B------:R-:W-:Y:S02]  /*43d0*/  LEA R16, P3, R34, R29, 0x1e ;  /* 0x0000001d22107211 */ /* 0x000fe4000786f0ff */
[----:B------:R-:W-:-:S02]  /*43e0*/  LOP3.LUT R26, R26, 0x3ffffff, RZ, 0xc0, !PT ;  /* 0x03ffffff1a1a7812 */ /* 0x000fc400078ec0ff */
[----:B------:R-:W-:Y:S02]  /*43f0*/  LEA R32, P5, R33, R32, 0x1d ;  /* 0x0000002021207211 */ /* 0x000fe400078ae8ff */
[----:B------:R-:W-:Y:S02]  /*4400*/  LOP3.LUT R31, R28, 0x3ffffff, RZ, 0xc0, !PT ;  /* 0x03ffffff1c1f7812 */ /* 0x000fe400078ec0ff */
[----:B------:R-:W-:Y:S02]  /*4410*/  LEA R28, P2, R35, R40, 0x1d ;  /* 0x00000028231c7211 */ /* 0x000fe4000784e8ff */
[----:B------:R-:W-:Y:S02]  /*4420*/  LEA.HI.X R21, R34, R21, RZ, 0x1e, P3 ;  /* 0x0000001522157211 */ /* 0x000fe400018ff4ff */
[C---:B------:R-:W-:Y:S02]  /*4430*/  LEA.HI.X R26, R33.reuse, R26, RZ, 0x1d, P5 ;  /* 0x0000001a211a7211 */ /* 0x040fe400028fecff */
[----:B------:R-:W-:-:S02]  /*4440*/  LEA R29, P3, R33, R32, 0x1e ;  /* 0x00000020211d7211 */ /* 0x000fc4000786f0ff */
[C---:B------:R-:W-:Y:S02]  /*4450*/  LEA.HI.X R31, R35.reuse, R31, RZ, 0x1d, P2 ;  /* 0x0000001f231f7211 */ /* 0x040fe400010fecff */
[----:B------:R-:W-:Y:S02]  /*4460*/  LEA R28, P6, R35, R28, 0x1e ;  /* 0x0000001c231c7211 */ /* 0x000fe400078cf0ff */
[C---:B------:R-:W-:Y:S02]  /*4470*/  ISETP.GT.U32.AND P2, PT, R17.reuse, -0x60000001, PT ;  /* 0x9fffffff1100780c */ /* 0x040fe40003f44070 */
[----:B------:R-:W-:Y:S02]  /*4480*/  IADD3 R32, P5, PT, R17, 0x60000000, RZ ;  /* 0x6000000011207810 */ /* 0x000fe40007fbe0ff */
[----:B------:R-:W-:Y:S02]  /*4490*/  LEA.HI.X R33, R33, R26, RZ, 0x1e, P3 ;  /* 0x0000001a21217211 */ /* 0x000fe400018ff4ff */
[----:B------:R-:W-:-:S02]  /*44a0*/  LEA.HI.X R26, R35, R31, RZ, 0x1e, P6 ;  /* 0x0000001f231a7211 */ /* 0x000fc400030ff4ff */
[C---:B------:R-:W-:Y:S02]  /*44b0*/  ISETP.GT.U32.AND.EX P2, PT, R20.reuse, 0x3ffffff, PT, P2 ;  /* 0x03ffffff1400780c */ /* 0x040fe40003f44120 */
[----:B------:R-:W-:Y:S02]  /*44c0*/  IADD3.X R35, PT, PT, R20, -0x4000000, RZ, P5, !PT ;  /* 0xfc00000014237810 */ /* 0x000fe40002ffe4ff */
[C---:B------:R-:W-:Y:S02]  /*44d0*/  ISETP.GT.U32.AND P3, PT, R28.reuse, -0x60000001, PT ;  /* 0x9fffffff1c00780c */ /* 0x040fe40003f64070 */
[----:B------:R-:W-:Y:S02]  /*44e0*/  IADD3 R31, P5, PT, R28, 0x60000000, RZ ;  /* 0x600000001c1f7810 */ /* 0x000fe40007fbe0ff */
[----:B------:R-:W-:Y:S02]  /*44f0*/  SEL R32, R32, R17, P2 ;  /* 0x0000001120207207 */ /* 0x000fe40001000000 */
[----:B------:R-:W-:-:S02]  /*4500*/  SEL R34, R35, R20, P2 ;  /* 0x0000001423227207 */ /* 0x000fc40001000000 */
        /* <DEDUP_REMOVED lines=8> */
[C---:B------:R-:W-:Y:S02]  /*4590*/  ISETP.GE.U32.AND P3, PT, R32.reuse, R31, PT ;  /* 0x0000001f2000720c */ /* 0x040fe40003f66070 */
[----:B------:R-:W-:Y:S02]  /*45a0*/  IADD3 R28, P5, PT, R32, -0x60000000, RZ ;  /* 0xa0000000201c7810 */ /* 0x000fe40007fbe0ff */
[----:B------:R-:W-:Y:S02]  /*45b0*/  SEL R16, R17, R16, P2 ;  /* 0x0000001011107207 */ /* 0x000fe40001000000 */
[----:B------:R-:W-:-:S02]  /*45c0*/  SEL R21, R20, R21, P2 ;  /* 0x0000001514157207 */ /* 0x000fc40001000000 */
[C---:B------:R-:W-:Y:S02]  /*45d0*/  ISETP.GE.U32.AND.EX P2, PT, R34.reuse, R35, PT, P3 ;  /* 0x000000232200720c */ /* 0x040fe40003f46130 */
[----:B------:R-:W-:Y:S02]  /*45e0*/  IADD3.X R20, PT, PT, R34, 0x3ffffff, RZ, P5, !PT ;  /* 0x03ffffff22147810 */ /* 0x000fe40002ffe4ff */
[C---:B------:R-:W-:Y:S02]  /*45f0*/  ISETP.GE.U32.AND P3, PT, R16.reuse, R30, PT ;  /* 0x0000001e1000720c */ /* 0x040fe40003f66070 */
[----:B------:R-:W-:Y:S02]  /*4600*/  IADD3 R17, P5, PT, R16, -0x60000000, RZ ;  /* 0xa000000010117810 */ /* 0x000fe40007fbe0ff */
[----:B------:R-:W-:Y:S02]  /*4610*/  SEL R28, R28, R32, !P2 ;  /* 0x000000201c1c7207 */ /* 0x000fe40005000000 */
[----:B------:R-:W-:-:S02]  /*4620*/  SEL R20, R20, R34, !P2 ;  /* 0x0000002214147207 */ /* 0x000fc40005000000 */
[C---:B------:R-:W-:Y:S02]  /*4630*/  ISETP.GE.U32.AND.EX P2, PT, R21.reuse, R27, PT, P3 ;  /* 0x0000001b1500720c */ /* 0x040fe40003f46130 */
[----:B------:R-:W-:Y:S02]  /*4640*/  IADD3.X R26, PT, PT, R21, 0x3ffffff, RZ, P5, !PT ;  /* 0x03ffffff151a7810 */ /* 0x000fe40002ffe4ff */
[----:B------:R-:W-:Y:S02]  /*4650*/  IADD3 R15, P5, PT, R15, -0x1, RZ ;  /* 0xffffffff0f0f7810 */ /* 0x000fe40007fbe0ff */
[----:B------:R-:W-:Y:S02]  /*4660*/  SEL R17, R17, R16, !P2 ;  /* 0x0000001011117207 */ /* 0x000fe40005000000 */
[----:B------:R-:W-:Y:S02]  /*4670*/  SEL R26, R26, R21, !P2 ;  /* 0x000000151a1a7207 */ /* 0x000fe40005000000 */
[----:B------:R-:W-:-:S02]  /*4680*/  IADD3.X R14, PT, PT, R14, -0x1, RZ, P5, !PT ;  /* 0xffffffff0e0e7810 */ /* 0x000fc40002ffe4ff */
[----:B------:R-:W-:Y:S02]  /*4690*/  ISETP.NE.U32.AND P2, PT, R15, RZ, PT ;  /* 0x000000ff0f00720c */ /* 0x000fe40003f45070 */
[----:B------:R-:W-:Y:S02]  /*46a0*/  IADD3 R28, P3, PT, R28, -R31, RZ ;  /* 0x8000001f1c1c7210 */ /* 0x000fe40007f7e0ff */
[----:B------:R-:W-:Y:S02]  /*46b0*/  ISETP.NE.AND.EX P2, PT, R14, RZ, PT, P2 ;  /* 0x000000ff0e00720c */ /* 0x000fe40003f45320 */
[C---:B------:R-:W-:Y:S01]  /*46c0*/  IADD3 R16, P6, PT, R29.reuse, 0x60000000, RZ ;  /* 0x600000001d107810 */ /* 0x040fe20007fde0ff */
[----:B------:R-:W-:Y:S01]  /*46d0*/  IMAD.X R21, R20, 0x1, ~R35, P3 ;  /* 0x0000000114157824 */ /* 0x000fe200018e0e23 */
[----:B------:R-:W-:Y:S02]  /*46e0*/  ISETP.GT.U32.AND P3, PT, R29, -0x60000001, PT ;  /* 0x9fffffff1d00780c */ /* 0x000fe40003f64070 */
[----:B------:R-:W-:-:S02]  /*46f0*/  IADD3 R36, P5, PT, R17, -R30, RZ ;  /* 0x8000001e11247210 */ /* 0x000fc40007fbe0ff */
[C---:B------:R-:W-:Y:S02]  /*4700*/  ISETP.GT.U32.AND.EX P3, PT, R33.reuse, 0x3ffffff, PT, P3 ;  /* 0x03ffffff2100780c */ /* 0x040fe40003f64130 */
[----:B------:R-:W-:Y:S01]  /*4710*/  IADD3.X R20, PT, PT, R33, -0x4000000, RZ, P6, !PT ;  /* 0xfc00000021147810 */ /* 0x000fe200037fe4ff */
[----:B------:R-:W-:Y:S01]  /*4720*/  IMAD.X R26, R26, 0x1, ~R27, P5 ;  /* 0x000000011a1a7824 */ /* 0x000fe200028e0e1b */
[----:B------:R-:W-:Y:S02]  /*4730*/  SEL R29, R16, R29, P3 ;  /* 0x0000001d101d7207 */ /* 0x000fe40001800000 */
[----:B------:R-:W-:Y:S01]  /*4740*/  SEL R33, R20, R33, P3 ;  /* 0x0000002114217207 */ /* 0x000fe20001800000 */
[----:B------:R-:W-:Y:S01]  /*4750*/  IMAD.MOV.U32 R20, RZ, RZ, R28 ;  /* 0x000000ffff147224 */ /* 0x000fe200078e001c */
[----:B------:R-:W-:Y:S06]  /*4760*/  @P2 BRA `(.L_x_15) ;  /* 0xffffffec00042947 */ /* 0x000fec000383ffff */
.L_x_14:
[----:B------:R-:W-:Y:S05]  /*4770*/  BSYNC.RECONVERGENT B2 ;  /* 0x0000000000027941 */ /* 0x000fea0003800200 */
.L_x_13:
[----:B------:R-:W-:Y:S01]  /*4780*/  IADD3.X R2, PT, PT, R9, -0x4000000, RZ, P4, !PT ;  /* 0xfc00000009027810 */ /* 0x000fe200027fe4ff */
[----:B------:R-:W-:Y:S01]  /*4790*/  IMAD.MOV.U32 R10, RZ, RZ, R22 ;  /* 0x000000ffff0a7224 */ /* 0x000fe200078e0016 */
[----:B------:R-:W-:Y:S01]  /*47a0*/  SEL R22, R11, R8, P1 ;  /* 0x000000080b167207 */ /* 0x000fe20000800000 */
[----:B------:R-:W-:Y:S01]  /*47b0*/  IMAD.MOV.U32 R12, RZ, RZ, R23 ;  /* 0x000000ffff0c7224 */ /* 0x000fe200078e0017 */
[----:B------:R-:W-:Y:S01]  /*47c0*/  SEL R23, R2, R9, P1 ;  /* 0x0000000902177207 */ /* 0x000fe20000800000 */
[----:B------:R-:W-:Y:S06]  /*47d0*/  @!P0 BRA `(.L_x_12) ;  /* 0x0000001400408947 */ /* 0x000fec0003800000 */
        /* <DEDUP_REMOVED lines=14> */
[----:B------:R-:W-:-:S02]  /*48c0*/  SEL R9, R9, R8, P0 ;  /* 0x0000000809097207 */ /* 0x000fc40000000000 */
[----:B------:R-:W-:Y:S02]  /*48d0*/  SEL R10, R10, R13, P0 ;  /* 0x0000000d0a0a7207 */ /* 0x000fe40000000000 */
[----:B------:R-:W-:Y:S02]  /*48e0*/  IADD3 R11, P0, PT, R11, R12, RZ ;  /* 0x0000000c0b0b7210 */ /* 0x000fe40007f1e0ff */
[----:B------:R-:W-:-:S03]  /*48f0*/  CS2R R12, SRZ ;  /* 0x00000000000c7805 */ /* 0x000fc6000001ff00 */
[----:B------:R-:W-:-:S08]  /*4900*/  IMAD.X R8, RZ, RZ, RZ, P0 ;  /* 0x000000ffff087224 */ /* 0x000fd000000e06ff */
.L_x_16:
[----:B------:R-:W-:Y:S01]  /*4910*/  IMAD.MOV.U32 R35, RZ, RZ, RZ ;  /* 0x000000ffff237224 */ /* 0x000fe200078e00ff */
[----:B------:R-:W-:Y:S01]  /*4920*/  UMOV UR4, URZ ;  /* 0x000000ff00047c82 */ /* 0x000fe20008000000 */
[----:B------:R-:W-:Y:S02]  /*4930*/  IMAD.MOV.U32 R16, RZ, RZ, R22 ;  /* 0x000000ffff107224 */ /* 0x000fe400078e0016 */
[----:B------:R-:W-:-:S04]  /*4940*/  IMAD.WIDE.U32 R34, R17, 0xc, R34 ;  /* 0x0000000c11227825 */ /* 0x000fc800078e0022 */
[----:B------:R-:W-:Y:S01]  /*4950*/  VIADD R14, R35, UR4 ;  /* 0x00000004230e7c36 */ /* 0x000fe20008000000 */
[C---:B------:R-:W-:Y:S02]  /*4960*/  ISETP.GT.U32.AND P0, PT, R34.reuse, -0x1, PT ;  /* 0xffffffff2200780c */ /* 0x040fe40003f04070 */
[----:B------:R-:W-:Y:S02]  /*4970*/  IADD3 R15, P1, PT, R34, 0xc, RZ ;  /* 0x0000000c220f7810 */ /* 0x000fe40007f3e0ff */
[C---:B------:R-:W-:Y:S02]  /*4980*/  ISETP.GT.U32.AND.EX P0, PT, R14.reuse, RZ, PT, P0 ;  /* 0x000000ff0e00720c */ /* 0x040fe40003f04100 */
[----:B------:R-:W-:Y:S02]  /*4990*/  IADD3.X R33, PT, PT, R14, -0x1, RZ, P1, !PT ;  /* 0xffffffff0e217810 */ /* 0x000fe40000ffe4ff */
[----:B------:R-:W-:Y:S02]  /*49a0*/  SEL R32, RZ, 0x1, !P0 ;  /* 0x00000001ff207807 */ /* 0x000fe40004000000 */
[----:B------:R-:W-:-:S02]  /*49b0*/  SEL R34, R15, R34, P0 ;  /* 0x000000220f227207 */ /* 0x000fc40000000000 */
[----:B------:R-:W-:Y:S01]  /*49c0*/  IADD3 R32, P2, PT, R17, R32, RZ ;  /* 0x0000002011207210 */ /* 0x000fe20007f5e0ff */
[----:B------:R-:W-:Y:S01]  /*49d0*/  IMAD.MOV.U32 R17, RZ, RZ, RZ ;  /* 0x000000ffff117224 */ /* 0x000fe200078e00ff */
[----:B------:R-:W-:-:S03]  /*49e0*/  SEL R33, R33, R14, P0 ;  /* 0x0000000e21217207 */ /* 0x000fc60000000000 */
[----:B------:R-:W-:Y:S02]  /*49f0*/  IMAD.X R27, RZ, RZ, RZ, P2 ;  /* 0x000000ffff1b7224 */ /* 0x000fe400010e06ff */
[----:B------:R-:W-:-:S04]  /*4a00*/  IMAD.WIDE.U32 R30, R32, 0x90, RZ ;  /* 0x00000090201e7825 */ /* 0x000fc800078e00ff */
[----:B------:R-:W-:Y:S02]  /*4a10*/  IMAD R29, R27, 0x90, RZ ;  /* 0x000000901b1d7824 */ /* 0x000fe400078e02ff */
[----:B------:R-:W-:-:S04]  /*4a20*/  IMAD.WIDE.U32 R16, R23, 0xc, R16 ;  /* 0x0000000c17107825 */ /* 0x000fc800078e0010 */
[-C--:B------:R-:W-:Y:S01]  /*4a30*/  IMAD R35, R27, R34.reuse, RZ ;  /* 0x000000221b237224 */ /* 0x080fe200078e02ff */
[C---:B------:R-:W-:Y:S01]  /*4a40*/  ISETP.GT.U32.AND P1, PT, R16.reuse, -0x1, PT ;  /* 0xffffffff1000780c */ /* 0x040fe20003f24070 */
[----:B------:R-:W-:Y:S02]  /*4a50*/  IMAD.IADD R22, R31, 0x1, R29 ;  /* 0x000000011f167824 */ /* 0x000fe400078e021d */
[----:B------:R-:W-:Y:S01]  /*4a60*/  VIADD R31, R17, UR4 ;  /* 0x00000004111f7c36 */ /* 0x000fe20008000000 */
[----:B------:R-:W-:Y:S01]  /*4a70*/  IADD3 R17, P0, PT, R16, 0xc, RZ ;  /* 0x0000000c10117810 */ /* 0x000fe20007f1e0ff */
[----:B------:R-:W-:-:S03]  /*4a80*/  IMAD.WIDE.U32 R28, R32, R34, RZ ;  /* 0x00000022201c7225 */ /* 0x000fc600078e00ff */
[----:B------:R-:W-:Y:S01]  /*4a90*/  ISETP.GT.U32.AND.EX P1, PT, R31, RZ, PT, P1 ;  /* 0x000000ff1f00720c */ /* 0x000fe20003f24110 */
[-C--:B------:R-:W-:Y:S02]  /*4aa0*/  IMAD R35, R33, R32.reuse, R35 ;  /* 0x0000002021237224 */ /* 0x080fe400078e0223 */
[----:B------:R-:W-:Y:S02]  /*4ab0*/  IMAD R36, R22, R32, RZ ;  /* 0x0000002016247224 */ /* 0x000fe400078e02ff */
[----:B------:R-:W-:Y:S01]  /*4ac0*/  IMAD.IADD R37, R29, 0x1, R35 ;  /* 0x000000011d257824 */ /* 0x000fe200078e0223 */
[----:B------:R-:W-:Y:S01]  /*4ad0*/  SEL R29, R17, R16, P1 ;  /* 0x00000010111d7207 */ /* 0x000fe20000800000 */
[----:B------:R-:W-:-:S03]  /*4ae0*/  IMAD.WIDE.U32 R14, R30, R32, RZ ;  /* 0x000000201e0e7225 */ /* 0x000fc600078e00ff */
[C---:B------:R-:W-:Y:S01]  /*4af0*/  SHF.R.U64 R17, R28.reuse, 0x19, R37 ;  /* 0x000000191c117819 */ /* 0x040fe20000001225 */
[----:B------:R-:W-:Y:S01]  /*4b00*/  IMAD R39, R27, R30, R36 ;  /* 0x0000001e1b277224 */ /* 0x000fe200078e0224 */
[----:B------:R-:W-:Y:S01]  /*4b10*/  IADD3.X R36, PT, PT, R31, -0x1, RZ, P0, !PT ;  /* 0xffffffff1f247810 */ /* 0x000fe200007fe4ff */
[----:B------:R-:W-:Y:S02]  /*4b20*/  IMAD.SHL.U32 R35, R28, 0x2, RZ ;  /* 0x000000021c237824 */ /* 0x000fe400078e00ff */
[----:B------:R-:W-:Y:S01]  /*4b30*/  IMAD.IADD R15, R15, 0x1, R39 ;  /* 0x000000010f0f7824 */ /* 0x000fe200078e0227 */
[----:B------:R-:W-:Y:S01]  /*4b40*/  SEL R31, R36, R31, P1 ;  /* 0x0000001f241f7207 */ /* 0x000fe20000800000 */
[----:B------:R-:W-:Y:S01]  /*4b50*/  IMAD.MOV.U32 R16, RZ, RZ, R26 ;  /* 0x000000ffff107224 */ /* 0x000fe200078e001a */
[----:B------:R-:W-:Y:S01]  /*4b60*/  SHF.R.U32.HI R36, RZ, 0x19, R37 ;  /* 0x00000019ff247819 */ /* 0x000fe20000011625 */
[----:B------:R-:W-:Y:S01]  /*4b70*/  IMAD.WIDE.U32 R14, R17, 0x30000000, R14 ;  /* 0x30000000110e7825 */ /* 0x000fe200078e000e */
[----:B------:R-:W-:-:S03]  /*4b80*/  LOP3.LUT R35, R35, 0x3fffffe, RZ, 0xc0, !PT ;  /* 0x03fffffe23237812 */ /* 0x000fc600078ec0ff */
[----:B------:R-:W-:Y:S01]  /*4b90*/  IMAD.MOV.U32 R17, RZ, RZ, RZ ;  /* 0x000000ffff117224 */ /* 0x000fe200078e00ff */
[----:B------:R-:W-:Y:S01]  /*4ba0*/  IADD3 R26, P0, PT, RZ, R14, RZ ;  /* 0x0000000eff1a7210 */ /* 0x000fe20007f1e0ff */
[----:B------:R-:W-:Y:S02]  /*4bb0*/  IMAD R38, R31, R32, RZ ;  /* 0x000000201f267224 */ /* 0x000fe400078e02ff */
[----:B------:R-:W-:Y:S02]  /*4bc0*/  IMAD R36, R36, 0x30000000, RZ ;  /* 0x3000000024247824 */ /* 0x000fe400078e02ff */
[----:B------:R-:W-:-:S04]  /*4bd0*/  IMAD.WIDE.U32 R16, R12, 0xc, R16 ;  /* 0x0000000c0c107825 */ /* 0x000fc800078e0010 */
[----:B------:R-:W-:Y:S01]  /*4be0*/  IMAD R39, R29, R27, R38 ;  /* 0x0000001b1d277224 */ /* 0x000fe200078e0226 */
[----:B------:R-:W-:Y:S01]  /*4bf0*/  IADD3.X R27, PT, PT, R35, R15, R36, P0, !PT ;  /* 0x0000000f231b7210 */ /* 0x000fe200007fe424 */
[----:B------:R-:W-:Y:S01]  /*4c00*/  VIADD R17, R17, UR4 ;  /* 0x0000000411117c36 */ /* 0x000fe20008000000 */
[C---:B------:R-:W-:Y:S01]  /*4c10*/  ISETP.GT.U32.AND P0, PT, R16.reuse, -0x1, PT ;  /* 0xffffffff1000780c */ /* 0x040fe20003f04070 */
[----:B------:R-:W-:Y:S01]  /*4c20*/  IMAD.WIDE.U32 R14, R29, R32, RZ ;  /* 0x000000201d0e7225 */ /* 0x000fe200078e00ff */
[----:B------:R-:W-:Y:S02]  /*4c30*/  IADD3 R37, P2, PT, R16, 0xc, RZ ;  /* 0x0000000c10257810 */ /* 0x000fe40007f5e0ff */
[----:B------:R-:W-:Y:S01]  /*4c40*/  SEL R36, RZ, 0x1, !P1 ;  /* 0x00000001ff247807 */ /* 0x000fe20004800000 */
[----:B------:R-:W-:Y:S01]  /*4c50*/  IMAD.IADD R15, R15, 0x1, R39 ;  /* 0x000000010f0f7824 */ /* 0x000fe200078e0227 */
[C---:B------:R-:W-:Y:S01]  /*4c60*/  ISETP.GT.U32.AND.EX P0, PT, R17.reuse, RZ, PT, P0 ;  /* 0x000000ff1100720c */ /* 0x040fe20003f04100 */
[----:B------:R-:W-:Y:S01]  /*4c70*/  IMAD.SHL.U32 R28, R28, 0x2, RZ ;  /* 0x000000021c1c7824 */ /* 0x000fe200078e00ff */
[----:B------:R-:W-:-:S02]  /*4c80*/  IADD3.X R32, PT, PT, R17, -0x1, RZ, P2, !PT ;  /* 0xffffffff11207810 */ /* 0x000fc400017fe4ff */
[----:B------:R-:W-:Y:S02]  /*4c90*/  IADD3 R39, P1, PT, R23, R36, RZ ;  /* 0x0000002417277210 */ /* 0x000fe40007f3e0ff */
[----:B------:R-:W-:Y:S02]  /*4ca0*/  SEL R32, R32, R17, P0 ;  /* 0x0000001120207207 */ /* 0x000fe40000000000 */
[----:B------:R-:W-:Y:S01]  /*4cb0*/  SEL R37, R37, R16, P0 ;  /* 0x0000001025257207 */ /* 0x000fe20000000000 */
[----:B------:R-:W-:Y:S02]  /*4cc0*/  IMAD.X R23, RZ, RZ, RZ, P1 ;  /* 0x000000ffff177224 */ /* 0x000fe400008e06ff */
[----:B------:R-:W-:Y:S02]  /*4cd0*/  IMAD R36, R22, R39, RZ ;  /* 0x0000002716247224 */ /* 0x000fe400078e02ff */
[----:B------:R-:W-:Y:S02]  /*4ce0*/  IMAD R35, R32, R11, RZ ;  /* 0x0000000b20237224 */ /* 0x000fe400078e02ff */
[----:B------:R-:W-:-:S02]  /*4cf0*/  IMAD R36, R23, R30, R36 ;  /* 0x0000001e17247224 */ /* 0x000fc400078e0224 */
[----:B------:R-:W-:Y:S02]  /*4d00*/  IMAD R38, R23, R34, RZ ;  /* 0x0000002217267224 */ /* 0x000fe400078e02ff */
[C---:B------:R-:W-:Y:S02]  /*4d10*/  IMAD R35, R37.reuse, R8, R35 ;  /* 0x0000000825237224 */ /* 0x040fe400078e0223 */
[----:B------:R-:W-:-:S04]  /*4d20*/  IMAD.WIDE.U32 R22, R37, R11, RZ ;  /* 0x0000000b25167225 */ /* 0x000fc800078e00ff */
[----:B------:R-:W-:Y:S02]  /*4d30*/  IMAD.IADD R23, R23, 0x1, R35 ;  /* 0x0000000117177824 */ /* 0x000fe400078e0223 */
[C---:B------:R-:W-:Y:S02]  /*4d40*/  IMAD R35, R39.reuse, R33, R38 ;  /* 0x0000002127237224 */ /* 0x040fe400078e0226 */
[----:B------:R-:W-:-:S04]  /*4d50*/  IMAD.WIDE.U32 R14, R39, R34, R14 ;  /* 0x00000022270e7225 */ /* 0x000fc800078e000e */
[----:B------:R-:W-:Y:S01]  /*4d60*/  IMAD.IADD R15, R15, 0x1, R35 ;  /* 0x000000010f0f7824 */ /* 0x000fe200078e0223 */
[----:B------:R-:W-:Y:S01]  /*4d70*/  SEL R35, RZ, 0x1, !P0 ;  /* 0x00000001ff237807 */ /* 0x000fe20004000000 */
[----:B------:R-:W-:Y:S01]  /*4d80*/  IMAD.WIDE.U32 R38, R30, R39, RZ ;  /* 0x000000271e267225 */ /* 0x000fe200078e00ff */
[----:B------:R-:W-:Y:S02]  /*4d90*/  LOP3.LUT R41, R14, 0x3ffffff, RZ, 0xc0, !PT ;  /* 0x03ffffff0e297812 */ /* 0x000fe400078ec0ff */
[----:B------:R-:W-:Y:S01]  /*4da0*/  IADD3 R35, P1, PT, R12, R35, RZ ;  /* 0x000000230c237210 */ /* 0x000fe20007f3e0ff */
[----:B------:R-:W-:Y:S01]  /*4db0*/  IMAD.IADD R39, R39, 0x1, R36 ;  /* 0x0000000127277824 */ /* 0x000fe200078e0224 */
[--C-:B------:R-:W-:Y:S02]  /*4dc0*/  SHF.R.U64 R43, R14, 0x1a, R15.reuse ;  /* 0x0000001a0e2b7819 */ /* 0x100fe4000000120f */
[----:B------:R-:W-:Y:S01]  /*4dd0*/  SHF.R.U32.HI R15, RZ, 0x1a, R15 ;  /* 0x0000001aff0f7819 */ /* 0x000fe2000001160f */
[----:B------:R-:W-:-:S02]  /*4de0*/  IMAD.X R12, RZ, RZ, RZ, P1 ;  /* 0x000000ffff0c7224 */ /* 0x000fc400008e06ff */
[----:B------:R-:W-:-:S04]  /*4df0*/  IMAD.WIDE.U32 R38, R43, 0x30000000, R38 ;  /* 0x300000002b267825 */ /* 0x000fc800078e0026 */
[-C--:B------:R-:W-:Y:S01]  /*4e00*/  IMAD R14, R12, R9.reuse, RZ ;  /* 0x000000090c0e7224 */ /* 0x080fe200078e02ff */
[----:B------:R-:W-:Y:S01]  /*4e10*/  IADD3 R38, P1, PT, RZ, R38, RZ ;  /* 0x00000026ff267210 */ /* 0x000fe20007f3e0ff */
[----:B------:R-:W-:-:S04]  /*4e20*/  IMAD.WIDE.U32 R22, R35, R9, R22 ;  /* 0x0000000923167225 */ /* 0x000fc800078e0016 */
[----:B------:R-:W-:Y:S02]  /*4e30*/  IMAD R43, R35, R10, R14 ;  /* 0x0000000a232b7224 */ /* 0x000fe400078e020e */
[----:B------:R-:W-:Y:S02]  /*4e40*/  IMAD R15, R15, 0x30000000, RZ ;  /* 0x300000000f0f7824 */ /* 0x000fe400078e02ff */
[----:B------:R-:W-:Y:S01]  /*4e50*/  IMAD.IADD R23, R23, 0x1, R43 ;  /* 0x0000000117177824 */ /* 0x000fe200078e022b */
[C---:B------:R-:W-:Y:S02]  /*4e60*/  LOP3.LUT R43, R22.reuse, 0x3ffffff, RZ, 0xc0, !PT ;  /* 0x03ffffff162b7812 */ /* 0x040fe400078ec0ff */
[----:B------:R-:W-:Y:S02]  /*4e70*/  IADD3.X R39, PT, PT, R41, R39, R15, P1, !PT ;  /* 0x0000002729277210 */ /* 0x000fe40000ffe40f */
[--C-:B------:R-:W-:Y:S02]  /*4e80*/  SHF.R.U32.HI R15, RZ, 0x1a, R23.reuse ;  /* 0x0000001aff0f7819 */ /* 0x100fe40000011617 */
[----:B------:R-:W-:Y:S01]  /*4e90*/  SHF.R.U64 R14, R22, 0x1a, R23 ;  /* 0x0000001a160e7819 */ /* 0x000fe20000001217 */
[----:B------:R-:W-:-:S02]  /*4ea0*/  IMAD R22, R8, R35, RZ ;  /* 0x0000002308167224 */ /* 0x000fc400078e02ff */
[----:B------:R-:W-:Y:S02]  /*4eb0*/  IMAD R23, R15, 0x30000000, RZ ;  /* 0x300000000f177824 */ /* 0x000fe400078e02ff */
[----:B------:R-:W-:-:S04]  /*4ec0*/  IMAD.WIDE.U32 R14, R14, 0x30000000, RZ ;  /* 0x300000000e0e7825 */ /* 0x000fc800078e00ff */
[----:B------:R-:W-:Y:S02]  /*4ed0*/  IMAD.IADD R15, R15, 0x1, R23 ;  /* 0x000000010f0f7824 */ /* 0x000fe400078e0217 */
[----:B------:R-:W-:Y:S02]  /*4ee0*/  IMAD R45, R12, R11, R22 ;  /* 0x0000000b0c2d7224 */ /* 0x000fe400078e0216 */
[----:B------:R-:W-:-:S04]  /*4ef0*/  IMAD.WIDE.U32 R22, R11, R35, RZ ;  /* 0x000000230b167225 */ /* 0x000fc800078e00ff */
[----:B------:R-:W-:Y:S02]  /*4f00*/  IMAD.IADD R23, R23, 0x1, R45 ;  /* 0x0000000117177824 */ /* 0x000fe400078e022d */
[----:B------:R-:W-:Y:S01]  /*4f10*/  IMAD.WIDE.U32 R14, R22, 0x90, R14 ;  /* 0x00000090160e7825 */ /* 0x000fe200078e000e */
[----:B------:R-:W-:-:S03]  /*4f20*/  SHF.L.U64.HI R22, R16, 0x1, R17 ;  /* 0x0000000110167819 */ /* 0x000fc60000010211 */
[----:B------:R-:W-:Y:S01]  /*4f30*/  IMAD R23, R23, 0x90, RZ ;  /* 0x0000009017177824 */ /* 0x000fe200078e02ff */
[----:B------:R-:W-:Y:S01]  /*4f40*/  IADD3 R14, P1, PT, RZ, R14, RZ ;  /* 0x0000000eff0e7210 */ /* 0x000fe20007f3e0ff */
[----:B------:R-:W-:Y:S02]  /*4f50*/  IMAD R17, R33, R34, RZ ;  /* 0x0000002221117224 */ /* 0x000fe400078e02ff */
[----:B------:R-:W-:Y:S01]  /*4f60*/  IMAD.WIDE.U32 R38, R41, -0xc, R38 ;  /* 0xfffffff429267825 */ /* 0x000fe200078e0026 */
[----:B------:R-:W-:-:S03]  /*4f70*/  IADD3.X R15, PT, PT, R43, R15, R23, P1, !PT ;  /* 0x0000000f2b0f7210 */ /* 0x000fc60000ffe417 */
[----:B------:R-:W-:Y:S02]  /*4f80*/  IMAD.SHL.U32 R23, R16, 0x2, RZ ;  /* 0x0000000210177824 */ /* 0x000fe400078e00ff */
[-C--:B------:R-:W-:Y:S02]  /*4f90*/  IMAD R16, R31, R34.reuse, RZ ;  /* 0x000000221f107224 */ /* 0x080fe400078e02ff */
[----:B------:R-:W-:Y:S01]  /*4fa0*/  IMAD.IADD R41, R39, 0x1, -R41 ;  /* 0x0000000127297824 */ /* 0x000fe200078e0a29 */
[----:B------:R-:W-:Y:S01]  /*4fb0*/  IADD3 R30, P1, PT, R23, 0x18, RZ ;  /* 0x00000018171e7810 */ /* 0x000fe20007f3e0ff */
[CC--:B------:R-:W-:Y:S02]  /*4fc0*/  IMAD R31, R29.reuse, R33.reuse, R16 ;  /* 0x000000211d1f7224 */ /* 0x0c0fe400078e0210 */
[----:B------:R-:W-:Y:S01]  /*4fd0*/  IMAD R33, R34, R33, R17 ;  /* 0x0000002122217224 */ /* 0x000fe200078e0211 */
[----:B------:R-:W-:Y:S01]  /*4fe0*/  SEL R30, R30, R23, P0 ;  /* 0x000000171e1e7207 */ /* 0x000fe20000000000 */
[----:B------:R-:W-:Y:S01]  /*4ff0*/  IMAD.WIDE.U32 R16, R29, R34, RZ ;  /* 0x000000221d107225 */ /* 0x000fe200078e00ff */
[----:B------:R-:W-:-:S02]  /*5000*/  IADD3.X R23, PT, PT, R22, -0x2, RZ, P1, !PT ;  /* 0xfffffffe16177810 */ /* 0x000fc40000ffe4ff */
[----:B------:R-:W-:Y:S01]  /*5010*/  LOP3.LUT R30, R30, 0xfffffffe, RZ, 0xc0, !PT ;  /* 0xfffffffe1e1e7812 */ /* 0x000fe200078ec0ff */
[----:B------:R-:W-:Y:S01]  /*5020*/  IMAD.IADD R17, R17, 0x1, R31 ;  /* 0x0000000111117824 */ /* 0x000fe200078e021f */
[----:B------:R-:W-:Y:S01]  /*5030*/  SEL R22, R23, R22, P0 ;  /* 0x0000001617167207 */ /* 0x000fe20000000000 */
[----:B------:R-:W-:-:S03]  /*5040*/  IMAD.WIDE.U32 R14, R43, -0xc, R14 ;  /* 0xfffffff42b0e7825 */ /* 0x000fc600078e000e */
[----:B------:R-:W-:Y:S02]  /*5050*/  SHF.R.U32.HI R29, RZ, 0x1a, R17 ;  /* 0x0000001aff1d7819 */ /* 0x000fe40000011611 */
[----:B------:R-:W-:Y:S02]  /*5060*/  LOP3.LUT R40, R17, 0x3ffffff, RZ, 0xc0, !PT ;  /* 0x03ffffff11287812 */ /* 0x000fe400078ec0ff */
[----:B------:R-:W-:Y:S01]  /*5070*/  LEA R36, P0, R29, R16, 0x1d ;  /* 0x000000101d247211 */ /* 0x000fe2000780e8ff */
[----:B------:R-:W-:Y:S01]  /*5080*/  IMAD.WIDE.U32 R16, R34, R34, RZ ;  /* 0x0000002222107225 */ /* 0x000fe200078e00ff */
[----:B------:R-:W-:Y:S02]  /*5090*/  SHF.R.U32.HI R31, RZ, 0x1a, R22 ;  /* 0x0000001aff1f7819 */ /* 0x000fe40000011616 */
[----:B------:R-:W-:Y:S01]  /*50a0*/  LOP3.LUT R34, R22, 0x3ffffff, RZ, 0xc0, !PT ;  /* 0x03ffffff16227812 */ /* 0x000fe200078ec0ff */
[----:B------:R-:W-:Y:S01]  /*50b0*/  IMAD.IADD R17, R17, 0x1, R33 ;  /* 0x0000000111117824 */ /* 0x000fe200078e0221 */
[----:B------:R-:W-:-:S02]  /*50c0*/  LEA.HI.X R40, R29, R40, RZ, 0x1d, P0 ;  /* 0x000000281d287211 */ /* 0x000fc400000fecff */
[----:B------:R-:W-:Y:S02]  /*50d0*/  LEA R22, P0, R29, R36, 0x1e ;  /* 0x000000241d167211 */ /* 0x000fe4000780f0ff */
[----:B------:R-:W-:Y:S02]  /*50e0*/  LEA R30, P1, R31, R30, 0x1d ;  /* 0x0000001e1f1e7211 */ /* 0x000fe4000782e8ff */
[----:B------:R-:W-:Y:S02]  /*50f0*/  LEA.HI.X R29, R29, R40, RZ, 0x1e, P0 ;  /* 0x000000281d1d7211 */ /* 0x000fe400000ff4ff */
[C---:B------:R-:W-:Y:S02]  /*5100*/  ISETP.GT.U32.AND P0, PT, R22.reuse, -0x60000001, PT ;  /* 0x9fffffff1600780c */ /* 0x040fe40003f04070 */
[----:B------:R-:W-:Y:S02]  /*5110*/  IADD3 R23, P4, PT, R22, 0x60000000, RZ ;  /* 0x6000000016177810 */ /* 0x000fe40007f9e0ff */
[----:B------:R-:W-:-:S02]  /*5120*/  ISETP.GT.U32.AND.EX P0, PT, R29, 0x3ffffff, PT, P0 ;  /* 0x03ffffff1d00780c */ /* 0x000fc40003f04100 */
[----:B------:R-:W-:Y:S02]  /*5130*/  SHF.R.U32.HI R33, RZ, 0x1a, R17 ;  /* 0x0000001aff217819 */ /* 0x000fe40000011611 */
[C---:B------:R-:W-:Y:S02]  /*5140*/  LEA.HI.X R34, R31.reuse, R34, RZ, 0x1d, P1 ;  /* 0x000000221f227211 */ /* 0x040fe400008fecff */
[----:B------:R-:W-:Y:S02]  /*5150*/  LEA R30, P2, R31, R30, 0x1e ;  /* 0x0000001e1f1e7211 */ /* 0x000fe4000784f0ff */
[----:B------:R-:W-:Y:S02]  /*5160*/  SEL R23, R23, R22, P0 ;  /* 0x0000001617177207 */ /* 0x000fe40000000000 */
[----:B------:R-:W-:Y:S01]  /*5170*/  LEA R36, P1, R33, R16, 0x1d ;  /* 0x0000001021247211 */ /* 0x000fe2000782e8ff */
[----:B------:R-:W-:Y:S01]  /*5180*/  IMAD.SHL.U32 R16, R35, 0x2, RZ ;  /* 0x0000000223107824 */ /* 0x000fe200078e00ff */
[----:B------:R-:W-:-:S02]  /*5190*/  LOP3.LUT R22, R17, 0x3ffffff, RZ, 0xc0, !PT ;  /* 0x03ffffff11167812 */ /* 0x000fc400078ec0ff */
[----:B------:R-:W-:Y:S02]  /*51a0*/  LEA.HI.X R31, R31, R34, RZ, 0x1e, P2 ;  /* 0x000000221f1f7211 */ /* 0x000fe400010ff4ff */
[----:B------:R-:W-:Y:S02]  /*51b0*/  IADD3 R34, P3, P2, R38, -0x60000000, R23 ;  /* 0xa000000026227810 */ /* 0x000fe40007a7e017 */
[C---:B------:R-:W-:Y:S02]  /*51c0*/  LEA.HI.X R38, R33.reuse, R22, RZ, 0x1d, P1 ;  /* 0x0000001621267211 */ /* 0x040fe400008fecff */
[----:B------:R-:W-:Y:S02]  /*51d0*/  LEA R36, P1, R33, R36, 0x1e ;  /* 0x0000002421247211 */ /* 0x000fe4000782f0ff */
[----:B------:R-:W-:Y:S01]  /*51e0*/  LOP3.LUT R17, R16, 0x3fffffe, RZ, 0xc0, !PT ;  /* 0x03fffffe10117812 */ /* 0x000fe200078ec0ff */
[----:B------:R-:W-:Y:S01]  /*51f0*/  IMAD.MOV.U32 R16, RZ, RZ, RZ ;  /* 0x000000ffff107224 */ /* 0x000fe200078e00ff */
[----:B------:R-:W-:-:S02]  /*5200*/  SHF.R.U64 R23, R35, 0x19, R12 ;  /* 0x0000001923177819 */ /* 0x000fc4000000120c */
[----:B------:R-:W-:Y:S02]  /*5210*/  SHF.R.U32.HI R22, RZ, 0x19, R12 ;  /* 0x00000019ff167819 */ /* 0x000fe4000001160c */
[----:B------:R-:W-:Y:S01]  /*5220*/  LEA.HI.X R33, R33, R38, RZ, 0x1e, P1 ;  /* 0x0000002621217211 */ /* 0x000fe200008ff4ff */
[----:B------:R-:W-:Y:S01]  /*5230*/  IMAD R38, R32, R9, RZ ;  /* 0x0000000920267224 */ /* 0x000fe200078e02ff */
[----:B------:R-:W-:Y:S01]  /*5240*/  ISETP.GT.U32.AND P1, PT, R30, -0x60000001, PT ;  /* 0x9fffffff1e00780c */ /* 0x000fe20003f24070 */
[----:B------:R-:W-:-:S03]  /*5250*/  IMAD.WIDE.U32 R16, R23, 0x30000000, R16 ;  /* 0x3000000017107825 */ /* 0x000fc600078e0010 */
[----:B------:R-:W-:Y:S01]  /*5260*/  ISETP.GT.U32.AND.EX P1, PT, R31, 0x3ffffff, PT, P1 ;  /* 0x03ffffff1f00780c */ /* 0x000fe20003f24110 */
[----:B------:R-:W-:Y:S02]  /*5270*/  IMAD R45, R22, 0x30000000, RZ ;  /* 0x30000000162d7824 */ /* 0x000fe400078e02ff */
[C---:B------:R-:W-:Y:S02]  /*5280*/  IMAD R39, R37.reuse, R10, R38 ;  /* 0x0000000a25277224 */ /* 0x040fe400078e0226 */
[----:B------:R-:W-:-:S04]  /*5290*/  IMAD.WIDE.U32 R22, R37, R9, RZ ;  /* 0x0000000925167225 */ /* 0x000fc800078e00ff */
[----:B------:R-:W-:Y:S02]  /*52a0*/  IMAD.IADD R39, R23, 0x1, R39 ;  /* 0x0000000117277824 */ /* 0x000fe400078e0227 */
[----:B------:R-:W-:-:S03]  /*52b0*/  IMAD.IADD R17, R17, 0x1, R45 ;  /* 0x0000000111117824 */ /* 0x000fc600078e022d */
[----:B------:R-:W-:-:S04]  /*52c0*/  SHF.R.U32.HI R23, RZ, 0x1a, R39 ;  /* 0x0000001aff177819 */ /* 0x000fc80000011627 */
[----:B------:R-:W-:Y:S02]  /*52d0*/  LEA R38, P5, R23, R22, 0x1d ;  /* 0x0000001617267211 */ /* 0x000fe400078ae8ff */
[----:B------:R-:W-:Y:S01]  /*52e0*/  LOP3.LUT R22, R39, 0x3ffffff, RZ, 0xc0, !PT ;  /* 0x03ffffff27167812 */ /* 0x000fe200078ec0ff */
[----:B------:R-:W-:-:S03]  /*52f0*/  IMAD.SHL.U32 R39, R35, 0x2, RZ ;  /* 0x0000000223277824 */ /* 0x000fc600078e00ff */
[----:B------:R-:W-:Y:S02]  /*5300*/  LEA.HI.X R22, R23, R22, RZ, 0x1d, P5 ;  /* 0x0000001617167211 */ /* 0x000fe400028fecff */
[----:B------:R-:W-:Y:S02]  /*5310*/  LOP3.LUT R39, R39, 0x3fffffe, RZ, 0xc0, !PT ;  /* 0x03fffffe27277812 */ /* 0x000fe400078ec0ff */
[----:B------:R-:W-:-:S03]  /*5320*/  IADD3 R45, P5, PT, R30, 0x60000000, RZ ;  /* 0x600000001e2d7810 */ /* 0x000fc60007fbe0ff */
[----:B------:R-:W-:Y:S01]  /*5330*/  IMAD.WIDE.U32 R16, R39, -0xc, R16 ;  /* 0xfffffff427107825 */ /* 0x000fe200078e0010 */
[----:B------:R-:W-:Y:S02]  /*5340*/  SEL R45, R45, R30, P1 ;  /* 0x0000001e2d2d7207 */ /* 0x000fe40000800000 */
[----:B------:R-:W-:Y:S01]  /*5350*/  IADD3.X R40, PT, PT, R31, -0x4000000, RZ, P5, !PT ;  /* 0xfc0000001f287810 */ /* 0x000fe20002ffe4ff */
[----:B------:R-:W-:Y:S01]  /*5360*/  IMAD.IADD R17, R17, 0x1, -R39 ;  /* 0x0000000111117824 */ /* 0x000fe200078e0a27 */
[----:B------:R-:W-:Y:S02]  /*5370*/  IADD3 R30, P5, P6, R16, -0x60000000, R45 ;  /* 0xa0000000101e7810 */ /* 0x000fe40007ebe02d */
[----:B------:R-:W-:Y:S02]  /*5380*/  SEL R16, R40, R31, P1 ;  /* 0x0000001f28107207 */ /* 0x000fe40000800000 */
[----:B------:R-:W-:Y:S02]  /*5390*/  LEA R38, P1, R23, R38, 0x1e ;  /* 0x0000002617267211 */ /* 0x000fe4000782f0ff */
[----:B------:R-:W-:-:S02]  /*53a0*/  IADD3.X R40, PT, PT, R29, -0x4000000, RZ, P4, !PT ;  /* 0xfc0000001d287810 */ /* 0x000fc400027fe4ff */
[----:B------:R-:W-:Y:S01]  /*53b0*/  LEA.HI.X R31, R23, R22, RZ, 0x1e, P1 ;  /* 0x00000016171f7211 */ /* 0x000fe200008ff4ff */
[----:B------:R-:W-:Y:S01]  /*53c0*/  IMAD R22, R12, R37, RZ ;  /* 0x000000250c167224 */ /* 0x000fe200078e02ff */
[----:B------:R-:W-:Y:S02]  /*53d0*/  SEL R40, R40, R29, P0 ;  /* 0x0000001d28287207 */ /* 0x000fe40000000000 */
[----:B------:R-:W-:Y:S01]  /*53e0*/  IADD3.X R29, PT, PT, R17, 0x3ffffff, R16, P5, P6 ;  /* 0x03ffffff111d7810 */ /* 0x000fe20002fec410 */
[----:B------:R-:W-:Y:S01]  /*53f0*/  IMAD R39, R32, R35, R22 ;  /* 0x0000002320277224 */ /* 0x000fe200078e0216 */
[----:B------:R-:W-:Y:S01]  /*5400*/  LOP3.LUT R23, R28, 0x3fffffe, RZ, 0xc0, !PT ;  /* 0x03fffffe1c177812 */ /* 0x000fe200078ec0ff */
[----:B------:R-:W-:Y:S01]  /*5410*/  IMAD.WIDE.U32 R16, R35, R37, RZ ;  /* 0x0000002523107225 */ /* 0x000fe200078e00ff */
[C---:B------:R-:W-:Y:S02]  /*5420*/  ISETP.GT.U32.AND P0, PT, R36.reuse, -0x60000001, PT ;  /* 0x9fffffff2400780c */ /* 0x040fe40003f04070 */
[----:B------:R-:W-:Y:S01]  /*5430*/  IADD3 R45, P5, PT, R36, 0x60000000, RZ ;  /* 0x60000000242d7810 */ /* 0x000fe20007fbe0ff */
[----:B------:R-:W-:Y:S01]  /*5440*/  IMAD.WIDE.U32 R26, R23, -0xc, R26 ;  /* 0xfffffff4171a7825 */ /* 0x000fe200078e001a */
[----:B------:R-:W-:-:S02]  /*5450*/  ISETP.GT.U32.AND.EX P0, PT, R33, 0x3ffffff, PT, P0 ;  /* 0x03ffffff2100780c */ /* 0x000fc40003f04100 */
[----:B------:R-:W-:Y:S01]  /*5460*/  IADD3.X R40, PT, PT, R41, 0x3ffffff, R40, P3, P2 ;  /* 0x03ffffff29287810 */ /* 0x000fe20001fe4428 */
[----:B------:R-:W-:Y:S01]  /*5470*/  IMAD.IADD R39, R17, 0x1, R39 ;  /* 0x0000000111277824 */ /* 0x000fe200078e0227 */
[----:B------:R-:W-:Y:S01]  /*5480*/  SEL R45, R45, R36, P0 ;  /* 0x000000242d2d7207 */ /* 0x000fe20000000000 */
[----:B------:R-:W-:-:S03]  /*5490*/  IMAD.IADD R17, R27, 0x1, -R23 ;  /* 0x000000011b117824 */ /* 0x000fc600078e0a17 */
[--C-:B------:R-:W-:Y:S02]  /*54a0*/  SHF.R.U32.HI R23, RZ, 0x19, R39.reuse ;  /* 0x00000019ff177819 */ /* 0x100fe40000011627 */
[----:B------:R-:W-:Y:S01]  /*54b0*/  SHF.R.U64 R22, R16, 0x19, R39 ;  /* 0x0000001910167819 */ /* 0x000fe20000001227 */
[----:B------:R-:W-:Y:S01]  /*54c0*/  IMAD R39, R32, R37, RZ ;  /* 0x0000002520277224 */ /* 0x000fe200078e02ff */
[----:B------:R-:W-:Y:S01]  /*54d0*/  IADD3 R28, P1, P4, R26, -0x60000000, R45 ;  /* 0xa00000001a1c7810 */ /* 0x000fe20007c3e02d */
[----:B------:R-:W-:Y:S02]  /*54e0*/  IMAD R27, R23, 0x30000000, RZ ;  /* 0x30000000171b7824 */ /* 0x000fe400078e02ff */
[----:B------:R-:W-:-:S04]  /*54f0*/  IMAD.WIDE.U32 R22, R22, 0x30000000, RZ ;  /* 0x3000000016167825 */ /* 0x000fc800078e00ff */
[----:B------:R-:W-:Y:S02]  /*5500*/  IMAD R26, R12, R35, RZ ;  /* 0x000000230c1a7224 */ /* 0x000fe400078e02ff */
[C---:B------:R-:W-:Y:S02]  /*5510*/  IMAD R39, R37.reuse, R32, R39 ;  /* 0x0000002025277224 */ /* 0x040fe400078e0227 */
[----:B------:R-:W-:-:S04]  /*5520*/  IMAD.WIDE.U32 R36, R37, R37, RZ ;  /* 0x0000002525247225 */ /* 0x000fc800078e00ff */
[----:B------:R-:W-:Y:S02]  /*5530*/  IMAD.IADD R23, R23, 0x1, R27 ;  /* 0x0000000117177824 */ /* 0x000fe400078e021b */
[C---:B------:R-:W-:Y:S02]  /*5540*/  IMAD R45, R35.reuse, R12, R26 ;  /* 0x0000000c232d7224 */ /* 0x040fe400078e021a */
[----:B------:R-:W-:-:S04]  /*5550*/  IMAD.WIDE.U32 R26, R35, R35, RZ ;  /* 0x00000023231a7225 */ /* 0x000fc800078e00ff */
[----:B------:R-:W-:Y:S01]  /*5560*/  IMAD.IADD R39, R37, 0x1, R39 ;  /* 0x0000000125277824 */ /* 0x000fe200078e0227 */
[----:B------:R-:W-:Y:S01]  /*5570*/  IADD3 R37, P6, PT, R38, 0x60000000, RZ ;  /* 0x6000000026257810 */ /* 0x000fe20007fde0ff */
[----:B------:R-:W-:Y:S02]  /*5580*/  IMAD.IADD R12, R27, 0x1, R45 ;  /* 0x000000011b0c7824 */ /* 0x000fe400078e022d */
[----:B------:R-:W-:Y:S01]  /*5590*/  IMAD.WIDE.U32 R22, R26, 0x90, R22 ;  /* 0x000000901a167825 */ /* 0x000fe200078e0016 */
[----:B------:R-:W-:Y:S02]  /*55a0*/  SHF.R.U32.HI R27, RZ, 0x1a, R39 ;  /* 0x0000001aff1b7819 */ /* 0x000fe40000011627 */
[----:B------:R-:W-:Y:S01]  /*55b0*/  LOP3.LUT R32, R39, 0x3ffffff, RZ, 0xc0, !PT ;  /* 0x03ffffff27207812 */ /* 0x000fe200078ec0ff */
[C---:B------:R-:W-:Y:S01]  /*55c0*/  IMAD.SHL.U32 R26, R16.reuse, 0x2, RZ ;  /* 0x00000002101a7824 */ /* 0x040fe200078e00ff */
[----:B------:R-:W-:Y:S01]  /*55d0*/  LOP3.LUT R39, R29, 0x3ffffff, RZ, 0xc0, !PT ;  /* 0x03ffffff1d277812 */ /* 0x000fe200078ec0ff */
[----:B------:R-:W-:Y:S01]  /*55e0*/  IMAD.SHL.U32 R35, R16, 0x2, RZ ;  /* 0x0000000210237824 */ /* 0x000fe200078e00ff */
[----:B------:R-:W-:-:S02]  /*55f0*/  IADD3.X R16, PT, PT, R33, -0x4000000, RZ, P5, !PT ;  /* 0xfc00000021107810 */ /* 0x000fc40002ffe4ff */
[C---:B------:R-:W-:Y:S02]  /*5600*/  LEA R36, P5, R27.reuse, R36, 0x1d ;  /* 0x000000241b247211 */ /* 0x040fe400078ae8ff */
[----:B------:R-:W-:Y:S02]  /*5610*/  SEL R16, R16, R33, P0 ;  /* 0x0000002110107207 */ /* 0x000fe40000000000 */
[C---:B------:R-:W-:Y:S02]  /*5620*/  LEA.HI.X R32, R27.reuse, R32, RZ, 0x1d, P5 ;  /* 0x000000201b207211 */ /* 0x040fe400028fecff */
[C---:B------:R-:W-:Y:S01]  /*5630*/  LEA R33, P5, R27.reuse, R36, 0x1e ;  /* 0x000000241b217211 */ /* 0x040fe200078af0ff */
[----:B------:R-:W-:Y:S01]  /*5640*/  IMAD R36, R12, 0x90, RZ ;  /* 0x000000900c247824 */ /* 0x000fe200078e02ff */
[----:B------:R-:W-:Y:S02]  /*5650*/  ISETP.GT.U32.AND P0, PT, R38, -0x60000001, PT ;  /* 0x9fffffff2600780c */ /* 0x000fe40003f04070 */
[----:B------:R-:W-:-:S02]  /*5660*/  LEA.HI.X R32, R27, R32, RZ, 0x1e, P5 ;  /* 0x000000201b207211 */ /* 0x000fc400028ff4ff */
[----:B------:R-:W-:Y:S02]  /*5670*/  ISETP.GT.U32.AND.EX P0, PT, R31, 0x3ffffff, PT, P0 ;  /* 0x03ffffff1f00780c */ /* 0x000fe40003f04100 */
[----:B------:R-:W-:Y:S02]  /*5680*/  LOP3.LUT R35, R35, 0x3fffffe, RZ, 0xc0, !PT ;  /* 0x03fffffe23237812 */ /* 0x000fe400078ec0ff */
[----:B------:R-:W-:Y:S02]  /*5690*/  IADD3 R22, P5, PT, RZ, R22, RZ ;  /* 0x00000016ff167210 */ /* 0x000fe40007fbe0ff */
[----:B------:R-:W-:Y:S02]  /*56a0*/  SEL R27, R37, R38, P0 ;  /* 0x00000026251b7207 */ /* 0x000fe40000000000 */
[----:B------:R-:W-:Y:S02]  /*56b0*/  IADD3.X R23, PT, PT, R35, R23, R36, P5, !PT ;  /* 0x0000001723177210 */ /* 0x000fe40002ffe424 */
[----:B------:R-:W-:-:S02]  /*56c0*/  IADD3.X R12, PT, PT, R31, -0x4000000, RZ, P6, !PT ;  /* 0xfc0000001f0c7810 */ /* 0x000fc400037fe4ff */
[C---:B------:R-:W-:Y:S02]  /*56d0*/  IADD3 R36, P5, PT, R33.reuse, 0x60000000, RZ ;  /* 0x6000000021247810 */ /* 0x040fe40007fbe0ff */
[----:B------:R-:W-:Y:S02]  /*56e0*/  LOP3.LUT R37, R30, 0xfffffffe, RZ, 0xc0, !PT ;  /* 0xfffffffe1e257812 */ /* 0x000fe400078ec0ff */
[----:B------:R-:W-:Y:S02]  /*56f0*/  SHF.R.U32.HI R30, RZ, 0x1a, R29 ;  /* 0x0000001aff1e7819 */ /* 0x000fe4000001161d */
[----:B------:R-:W-:Y:S02]  /*5700*/  SEL R31, R12, R31, P0 ;  /* 0x0000001f0c1f7207 */ /* 0x000fe40000000000 */
[----:B------:R-:W-:Y:S02]  /*5710*/  IADD3.X R35, PT, PT, R32, -0x4000000, RZ, P5, !PT ;  /* 0xfc00000020237810 */ /* 0x000fe40002ffe4ff */
[----:B------:R-:W-:-:S02]  /*5720*/  ISETP.GT.U32.AND P0, PT, R33, -0x60000001, PT ;  /* 0x9fffffff2100780c */ /* 0x000fc40003f04070 */
[----:B------:R-:W-:Y:S02]  /*5730*/  LEA R37, P5, R30, R37, 0x1d ;  /* 0x000000251e257211 */ /* 0x000fe400078ae8ff */
[----:B------:R-:W-:Y:S02]  /*5740*/  ISETP.GT.U32.AND.EX P0, PT, R32, 0x3ffffff, PT, P0 ;  /* 0x03ffffff2000780c */ /* 0x000fe40003f04100 */
[C---:B------:R-:W-:Y:S02]  /*5750*/  LEA.HI.X R39, R30.reuse, R39, RZ, 0x1d, P5 ;  /* 0x000000271e277211 */ /* 0x040fe400028fecff */
[----:B------:R-:W-:Y:S02]  /*5760*/  LEA R12, P5, R30, R37, 0x1e ;  /* 0x000000251e0c7211 */ /* 0x000fe400078af0ff */
[----:B------:R-:W-:Y:S01]  /*5770*/  LOP3.LUT R29, R26, 0x3fffffe, RZ, 0xc0, !PT ;  /* 0x03fffffe1a1d7812 */ /* 0x000fe200078ec0ff */
[----:B------:R-:W-:Y:S01]  /*5780*/  IMAD.IADD R26, R15, 0x1, -R43 ;  /* 0x000000010f1a7824 */ /* 0x000fe200078e0a2b */
[----:B------:R-:W-:-:S02]  /*5790*/  SEL R33, R36, R33, P0 ;  /* 0x0000002124217207 */ /* 0x000fc40000000000 */
[----:B------:R-:W-:Y:S01]  /*57a0*/  SEL R32, R35, R32, P0 ;  /* 0x0000002023207207 */ /* 0x000fe20000000000 */
[----:B------:R-:W-:Y:S01]  /*57b0*/  IMAD.WIDE.U32 R22, R29, -0xc, R22 ;  /* 0xfffffff41d167825 */ /* 0x000fe200078e0016 */
[----:B------:R-:W-:Y:S02]  /*57c0*/  IADD3.X R16, PT, PT, R17, 0x3ffffff, R16, P1, P4 ;  /* 0x03ffffff11107810 */ /* 0x000fe40000fe8410 */
[----:B------:R-:W-:Y:S01]  /*57d0*/  LEA.HI.X R30, R30, R39, RZ, 0x1e, P5 ;  /* 0x000000271e1e7211 */ /* 0x000fe200028ff4ff */
[----:B------:R-:W-:Y:S01]  /*57e0*/  IMAD.IADD R29, R23, 0x1, -R29 ;  /* 0x00000001171d7824 */ /* 0x000fe200078e0a1d */
[C---:B------:R-:W-:Y:S02]  /*57f0*/  ISETP.GT.U32.AND P0, PT, R12.reuse, -0x60000001, PT ;  /* 0x9fffffff0c00780c */ /* 0x040fe40003f04070 */
[----:B------:R-:W-:Y:S02]  /*5800*/  IADD3 R17, P3, PT, R12, 0x60000000, RZ ;  /* 0x600000000c117810 */ /* 0x000fe40007f7e0ff */
[----:B------:R-:W-:-:S02]  /*5810*/  ISETP.GT.U32.AND.EX P0, PT, R30, 0x3ffffff, PT, P0 ;  /* 0x03ffffff1e00780c */ /* 0x000fc40003f04100 */
[----:B------:R-:W-:Y:S02]  /*5820*/  IADD3.X R15, PT, PT, R30, -0x4000000, RZ, P3, !PT ;  /* 0xfc0000001e0f7810 */ /* 0x000fe40001ffe4ff */
[----:B------:R-:W-:Y:S02]  /*5830*/  IADD3 R27, P1, P2, R14, -0x60000000, R27 ;  /* 0xa00000000e1b7810 */ /* 0x000fe40007a3e01b */
[----:B------:R-:W-:Y:S02]  /*5840*/  SHF.R.U32.HI R23, RZ, 0x1a, R40 ;  /* 0x0000001aff177819 */ /* 0x000fe40000011628 */
[----:B------:R-:W-:Y:S02]  /*5850*/  SEL R14, R15, R30, P0 ;  /* 0x0000001e0f0e7207 */ /* 0x000fe40000000000 */
[----:B------:R-:W-:Y:S02]  /*5860*/  SHF.R.U32.HI R15, RZ, 0x1a, R16 ;  /* 0x0000001aff0f7819 */ /* 0x000fe40000011610 */
[----:B------:R-:W-:-:S02]  /*5870*/  SEL R12, R17, R12, P0 ;  /* 0x0000000c110c7207 */ /* 0x000fc40000000000 */
[----:B------:R-:W-:Y:S02]  /*5880*/  LOP3.LUT R36, R40, 0x3ffffff, RZ, 0xc0, !PT ;  /* 0x03ffffff28247812 */ /* 0x000fe400078ec0ff */
[----:B------:R-:W-:Y:S02]  /*5890*/  LEA R17, P3, R23, R34, 0x1d ;  /* 0x0000002217117211 */ /* 0x000fe4000786e8ff */
[----:B------:R-:W-:Y:S02]  /*58a0*/  IADD3.X R31, PT, PT, R26, 0x3ffffff, R31, P1, P2 ;  /* 0x03ffffff1a1f7810 */ /* 0x000fe40000fe441f */
[----:B------:R-:W-:Y:S02]  /*58b0*/  LOP3.LUT R16, R16, 0x3ffffff, RZ, 0xc0, !PT ;  /* 0x03ffffff10107812 */ /* 0x000fe400078ec0ff */
[----:B------:R-:W-:Y:S02]  /*58c0*/  LEA R26, P1, R15, R28, 0x1d ;  /* 0x0000001c0f1a7211 */ /* 0x000fe4000782e8ff */
[----:B------:R-:W-:-:S02]  /*58d0*/  LEA.HI.X R36, R23, R36, RZ, 0x1d, P3 ;  /* 0x0000002417247211 */ /* 0x000fc400018fecff */
[----:B------:R-:W-:Y:S02]  /*58e0*/  LEA R17, P0, R23, R17, 0x1e ;  /* 0x0000001117117211 */ /* 0x000fe4000780f0ff */
[C---:B------:R-:W-:Y:S02]  /*58f0*/  LEA.HI.X R28, R15.reuse, R16, RZ, 0x1d, P1 ;  /* 0x000000100f1c7211 */ /* 0x040fe400008fecff */
[----:B------:R-:W-:Y:S02]  /*5900*/  LEA R26, P2, R15, R26, 0x1e ;  /* 0x0000001a0f1a7211 */ /* 0x000fe4000784f0ff */
[----:B------:R-:W-:Y:S02]  /*5910*/  LEA.HI.X R36, R23, R36, RZ, 0x1e, P0 ;  /* 0x0000002417247211 */ /* 0x000fe400000ff4ff */
[----:B------:R-:W-:Y:S02]  /*5920*/  ISETP.GT.U32.AND P0, PT, R17, -0x60000001, PT ;  /* 0x9fffffff1100780c */ /* 0x000fe40003f04070 */
[----:B------:R-:W-:-:S02]  /*5930*/  LEA.HI.X R28, R15, R28, RZ, 0x1e, P2 ;  /* 0x0000001c0f1c7211 */ /* 0x000fc400010ff4ff */
[----:B------:R-:W-:Y:S02]  /*5940*/  ISETP.GT.U32.AND P2, PT, R26, -0x60000001, PT ;  /* 0x9fffffff1a00780c */ /* 0x000fe40003f44070 */
[----:B------:R-:W-:Y:S02]  /*5950*/  SHF.R.U32.HI R34, RZ, 0x1a, R31 ;  /* 0x0000001aff227819 */ /* 0x000fe4000001161f */
[----:B------:R-:W-:Y:S02]  /*5960*/  IADD3 R16, P3, PT, R17, 0x60000000, RZ ;  /* 0x6000000011107810 */ /* 0x000fe40007f7e0ff */
[----:B------:R-:W-:Y:S02]  /*5970*/  ISETP.GT.U32.AND.EX P0, PT, R36, 0x3ffffff, PT, P0 ;  /* 0x03ffffff2400780c */ /* 0x000fe40003f04100 */
[----:B------:R-:W-:Y:S02]  /*5980*/  IADD3 R23, P4, PT, R26, 0x60000000, RZ ;  /* 0x600000001a177810 */ /* 0x000fe40007f9e0ff */
[----:B------:R-:W-:-:S02]  /*5990*/  ISETP.GT.U32.AND.EX P2, PT, R28, 0x3ffffff, PT, P2 ;  /* 0x03ffffff1c00780c */ /* 0x000fc40003f44120 */
[----:B------:R-:W-:Y:S02]  /*59a0*/  IADD3 R22, P6, P5, R22, -0x60000000, R33 ;  /* 0xa000000016167810 */ /* 0x000fe40007dde021 */
[----:B------:R-:W-:Y:S02]  /*59b0*/  LOP3.LUT R31, R31, 0x3ffffff, RZ, 0xc0, !PT ;  /* 0x03ffffff1f1f7812 */ /* 0x000fe400078ec0ff */
[----:B------:R-:W-:Y:S02]  /*59c0*/  LEA R27, P1, R34, R27, 0x1d ;  /* 0x0000001b221b7211 */ /* 0x000fe4000782e8ff */
[----:B------:R-:W-:Y:S02]  /*59d0*/  SEL R16, R16, R17, P0 ;  /* 0x0000001110107207 */ /* 0x000fe40000000000 */
[----:B------:R-:W-:Y:S02]  /*59e0*/  IADD3.X R15, PT, PT, R36, -0x4000000, RZ, P3, !PT ;  /* 0xfc000000240f7810 */ /* 0x000fe40001ffe4ff */
[----:B------:R-:W-:-:S02]  /*59f0*/  IADD3.X R17, PT, PT, R28, -0x4000000, RZ, P4, !PT ;  /* 0xfc0000001c117810 */ /* 0x000fc400027fe4ff */
[----:B------:R-:W-:Y:S02]  /*5a00*/  SEL R23, R23, R26, P2 ;  /* 0x0000001a17177207 */ /* 0x000fe40001000000 */
[----:B------:R-:W-:Y:S02]  /*5a10*/  IADD3.X R32, PT, PT, R29, 0x3ffffff, R32, P6, P5 ;  /* 0x03ffffff1d207810 */ /* 0x000fe400037ea420 */
[C---:B------:R-:W-:Y:S02]  /*5a20*/  LEA.HI.X R31, R34.reuse, R31, RZ, 0x1d, P1 ;  /* 0x0000001f221f7211 */ /* 0x040fe400008fecff */
[----:B------:R-:W-:Y:S02]  /*5a30*/  LEA R30, P1, R34, R27, 0x1e ;  /* 0x0000001b221e7211 */ /* 0x000fe4000782f0ff */
[----:B------:R-:W-:Y:S02]  /*5a40*/  SEL R15, R15, R36, P0 ;  /* 0x000000240f0f7207 */ /* 0x000fe40000000000 */
[----:B------:R-:W-:-:S02]  /*5a50*/  SEL R17, R17, R28, P2 ;  /* 0x0000001c11117207 */ /* 0x000fc40001000000 */
[C---:B------:R-:W-:Y:S02]  /*5a60*/  ISETP.GE.U32.AND P0, PT, R23.reuse, R12, PT ;  /* 0x0000000c1700720c */ /* 0x040fe40003f06070 */
[----:B------:R-:W-:Y:S02]  /*5a70*/  SHF.R.U32.HI R26, RZ, 0x1a, R32 ;  /* 0x0000001aff1a7819 */ /* 0x000fe40000011620 */
[----:B------:R-:W-:Y:S02]  /*5a80*/  LEA.HI.X R31, R34, R31, RZ, 0x1e, P1 ;  /* 0x0000001f221f7211 */ /* 0x000fe400008ff4ff */
[C---:B------:R-:W-:Y:S02]  /*5a90*/  ISETP.GT.U32.AND P1, PT, R30.reuse, -0x60000001, PT ;  /* 0x9fffffff1e00780c */ /* 0x040fe40003f24070 */
[----:B------:R-:W-:Y:S02]  /*5aa0*/  IADD3 R33, P3, PT, R30, 0x60000000, RZ ;  /* 0x600000001e217810 */ /* 0x000fe40007f7e0ff */
[----:B------:R-:W-:-:S02]  /*5ab0*/  IADD3 R29, P5, PT, R23, -0x60000000, RZ ;  /* 0xa0000000171d7810 */ /* 0x000fc40007fbe0ff */
[----:B------:R-:W-:Y:S02]  /*5ac0*/  ISETP.GE.U32.AND.EX P0, PT, R17, R14, PT, P0 ;  /* 0x0000000e1100720c */ /* 0x000fe40003f06100 */
[----:B------:R-:W-:Y:S02]  /*5ad0*/  LOP3.LUT R27, R32, 0x3ffffff, RZ, 0xc0, !PT ;  /* 0x03ffffff201b7812 */ /* 0x000fe400078ec0ff */
[----:B------:R-:W-:Y:S02]  /*5ae0*/  LEA R22, P2, R26, R22, 0x1d ;  /* 0x000000161a167211 */ /* 0x000fe4000784e8ff */
[C---:B------:R-:W-:Y:S02]  /*5af0*/  ISETP.GT.U32.AND.EX P1, PT, R31.reuse, 0x3ffffff, PT, P1 ;  /* 0x03ffffff1f00780c */ /* 0x040fe40003f24110 */
[----:B------:R-:W-:Y:S02]  /*5b00*/  IADD3.X R28, PT, PT, R31, -0x4000000, RZ, P3, !PT ;  /* 0xfc0000001f1c7810 */ /* 0x000fe40001ffe4ff */
[----:B------:R-:W-:-:S02]  /*5b10*/  SEL R29, R29, R23, !P0 ;  /* 0x000000171d1d7207 */ /* 0x000fc40004000000 */
[----:B------:R-:W-:Y:S02]  /*5b20*/  IADD3 R13, P6, PT, R13, 0x1, RZ ;  /* 0x000000010d0d7810 */ /* 0x000fe40007fde0ff */
[C---:B------:R-:W-:Y:S02]  /*5b30*/  LEA.HI.X R27, R26.reuse, R27, RZ, 0x1d, P2 ;  /* 0x0000001b1a1b7211 */ /* 0x040fe400010fecff */
[C---:B------:R-:W-:Y:S01]  /*5b40*/  LEA R23, P3, R26.reuse, R22, 0x1e ;  /* 0x000000161a177211 */ /* 0x040fe2000786f0ff */
[----:B------:R-:W-:Y:S01]  /*5b50*/  IMAD.X R2, RZ, RZ, R2, P6 ;  /* 0x000000ffff027224 */ /* 0x000fe200030e0602 */
[----:B------:R-:W-:Y:S02]  /*5b60*/  SEL R33, R33, R30, P1 ;  /* 0x0000001e21217207 */ /* 0x000fe40000800000 */
[----:B------:R-:W-:Y:S02]  /*5b70*/  LEA.HI.X R27, R26, R27, RZ, 0x1e, P3 ;  /* 0x0000001b1a1b7211 */ /* 0x000fe400018ff4ff */
[----:B------:R-:W-:-:S02]  /*5b80*/  SEL R28, R28, R31, P1 ;  /* 0x0000001f1c1c7207 */ /* 0x000fc40000800000 */
[----:B------:R-:W-:Y:S02]  /*5b90*/  ISETP.NE.U32.AND P3, PT, R13, R6, PT ;  /* 0x000000060d00720c */ /* 0x000fe40003f65070 */
[----:B------:R-:W-:Y:S02]  /*5ba0*/  ISETP.GE.U32.AND P1, PT, R16, R33, PT ;  /* 0x000000211000720c */ /* 0x000fe40003f26070 */
[----:B------:R-:W-:Y:S02]  /*5bb0*/  ISETP.NE.AND.EX P3, PT, R2, R7, PT, P3 ;  /* 0x000000070200720c */ /* 0x000fe40003f65330 */
[----:B------:R-:W-:Y:S02]  /*5bc0*/  IADD3 R31, P2, PT, R16, -0x60000000, RZ ;  /* 0xa0000000101f7810 */ /* 0x000fe40007f5e0ff */
[C---:B------:R-:W-:Y:S02]  /*5bd0*/  ISETP.GE.U32.AND.EX P1, PT, R15.reuse, R28, PT, P1 ;  /* 0x0000001c0f00720c */ /* 0x040fe40003f26110 */
[----:B------:R-:W-:-:S02]  /*5be0*/  IADD3.X R30, PT, PT, R15, 0x3ffffff, RZ, P2, !PT ;  /* 0x03ffffff0f1e7810 */ /* 0x000fc400017fe4ff */
[----:B------:R-:W-:Y:S02]  /*5bf0*/  SEL R22, R31, R16, !P1 ;  /* 0x000000101f167207 */ /* 0x000fe40004800000 */
[----:B------:R-:W-:Y:S02]  /*5c00*/  ISETP.GT.U32.AND P2, PT, R23, -0x60000001, PT ;  /* 0x9fffffff1700780c */ /* 0x000fe40003f44070 */
[----:B------:R-:W-:Y:S02]  /*5c10*/  IADD3.X R16, PT, PT, R17, 0x3ffffff, RZ, P5, !PT ;  /* 0x03ffffff11107810 */ /* 0x000fe40002ffe4ff */
[----:B------:R-:W-:Y:S02]  /*5c20*/  IADD3 R26, P5, PT, R23, 0x60000000, RZ ;  /* 0x60000000171a7810 */ /* 0x000fe40007fbe0ff */
[----:B------:R-:W-:Y:S02]  /*5c30*/  IADD3 R34, P4, PT, R29, -R12, RZ ;  /* 0x8000000c1d227210 */ /* 0x000fe40007f9e0ff */
[----:B------:R-:W-:-:S02]  /*5c40*/  IADD3 R22, P6, PT, R22, -R33, RZ ;  /* 0x8000002116167210 */ /* 0x000fc40007fde0ff */
[C---:B------:R-:W-:Y:S02]  /*5c50*/  ISETP.GT.U32.AND.EX P2, PT, R27.reuse, 0x3ffffff, PT, P2 ;  /* 0x03ffffff1b00780c */ /* 0x040fe40003f44120 */
[----:B------:R-:W-:Y:S02]  /*5c60*/  SEL R17, R16, R17, !P0 ;  /* 0x0000001110117207 */ /* 0x000fe40004000000 */
[----:B------:R-:W-:Y:S02]  /*5c70*/  SEL R15, R30, R15, !P1 ;  /* 0x0000000f1e0f7207 */ /* 0x000fe40004800000 */
[----:B------:R-:W-:Y:S01]  /*5c80*/  IADD3.X R12, PT, PT, R27, -0x4000000, RZ, P5, !PT ;  /* 0xfc0000001b0c7810 */ /* 0x000fe20002ffe4ff */
[----:B------:R-:W-:Y:S01]  /*5c90*/  IMAD.X R17, R17, 0x1, ~R14, P4 ;  /* 0x0000000111117824 */ /* 0x000fe200020e0e0e */
[----:B------:R-:W-:Y:S01]  /*5ca0*/  SEL R26, R26, R23, P2 ;  /* 0x000000171a1a7207 */ /* 0x000fe20001000000 */
[----:B------:R-:W-:Y:S01]  /*5cb0*/  IMAD.X R23, R15, 0x1, ~R28, P6 ;  /* 0x000000010f177824 */ /* 0x000fe200030e0e1c */
[----:B------:R-:W-:Y:S01]  /*5cc0*/  SEL R12, R12, R27, P2 ;  /* 0x0000001b0c0c7207 */ /* 0x000fe20001000000 */
[----:B------:R-:W-:Y:S06]  /*5cd0*/  @P3 BRA `(.L_x_16) ;  /* 0xffffffec000c3947 */ /* 0x000fec000383ffff */
.L_x_12:
[----:B------:R-:W-:Y:S05]  /*5ce0*/  BSYNC.RECONVERGENT B1 ;  /* 0x0000000000017941 */ /* 0x000fea0003800200 */
.L_x_11:
[----:B------:R-:W-:Y:S02]  /*5cf0*/  ISETP.GT.U32.AND P0, PT, R4, 0x1, PT ;  /* 0x000000010400780c */ /* 0x000fe40003f04070 */
[----:B------:R-:W-:Y:S02]  /*5d00*/  IADD3 R6, P1, PT, R6, 0x1, RZ ;  /* 0x0000000106067810 */ /* 0x000fe40007f3e0ff */
[----:B------:R-:W-:Y:S02]  /*5d10*/  ISETP.GT.U32.AND.EX P0, PT, R5, RZ, PT, P0 ;  /* 0x000000ff0500720c */ /* 0x000fe40003f04100 */
[----:B------:R-:W-:Y:S01]  /*5d20*/  SHF.R.U64 R4, R4, 0x1, R5 ;  /* 0x0000000104047819 */ /* 0x000fe20000001205 */
[----:B------:R-:W-:Y:S01]  /*5d30*/  IMAD.X R7, RZ, RZ, R7, P1 ;  /* 0x000000ffff077224 */ /* 0x000fe200008e0607 */
[----:B------:R-:W-:-:S09]  /*5d40*/  SHF.R.U32.HI R5, RZ, 0x1, R5 ;  /* 0x00000001ff057819 */ /* 0x000fd20000011605 */
[----:B------:R-:W-:Y:S05]  /*5d50*/  @P0 BRA `(.L_x_17) ;  /* 0xffffffd000bc0947 */ /* 0x000fea000383ffff */
.L_x_10:
[----:B------:R-:W-:Y:S05]  /*5d60*/  BSYNC.RECONVERGENT B0 ;  /* 0x0000000000007941 */ /* 0x000fea0003800200 */
.L_x_9:
[----:B------:R-:W1:Y:S01]  /*5d70*/  S2UR UR6, SR_CgaCtaId ;  /* 0x00000000000679c3 */ /* 0x000e620000008800 */
[----:B------:R-:W-:Y:S01]  /*5d80*/  UMOV UR5, 0x400 ;  /* 0x0000040000057882 */ /* 0x000fe20000000000 */
[----:B------:R-:W-:Y:S01]  /*5d90*/  ISETP.GE.U32.AND P0, PT, R18, 0x1, PT ;  /* 0x000000011200780c */ /* 0x000fe20003f06070 */
[----:B------:R-:W-:-:S03]  /*5da0*/  UIADD3 UR4, UPT, UPT, UR5, 0x400, URZ ;  /* 0x0000040005047890 */ /* 0x000fc6000fffe0ff */
[----:B------:R-:W-:Y:S01]  /*5db0*/  ISETP.GE.AND.EX P0, PT, R19, RZ, PT, P0 ;  /* 0x000000ff1300720c */ /* 0x000fe20003f06300 */
[----:B-1----:R-:W-:-:S06]  /*5dc0*/  ULEA UR4, UR6, UR4, 0x18 ;  /* 0x0000000406047291 */ /* 0x002fcc000f8ec0ff */
[----:B0-----:R-:W-:-:S05]  /*5dd0*/  LEA R5, R3, UR4, 0x3 ;  /* 0x0000000403057c11 */ /* 0x001fca000f8e18ff */
[----:B------:R0:W-:Y:S01]  /*5de0*/  STS.64 [R5], R20 ;  /* 0x0000001405007388 */ /* 0x0001e20000000a00 */
[----:B------:R-:W-:Y:S05]  /*5df0*/  @!P0 EXIT ;  /* 0x000000000000894d */ /* 0x000fea0003800000 */
[----:B------:R-:W1:Y:S01]  /*5e00*/  LDC.64 R18, c[0x0][0x390] ;  /* 0x0000e400ff127b82 */ /* 0x000e620000000a00 */
[----:B------:R-:W-:Y:S01]  /*5e10*/  UIADD3 UR4, UPT, UPT, UR5, 0x800, URZ ;  /* 0x0000080005047890 */ /* 0x000fe2000fffe0ff */
[----:B------:R-:W-:Y:S01]  /*5e20*/  IMAD.MOV.U32 R7, RZ, RZ, 0x1 ;  /* 0x00000001ff077424 */ /* 0x000fe200078e00ff */
[----:B------:R-:W-:Y:S01]  /*5e30*/  ULEA UR7, UR6, UR5, 0x18 ;  /* 0x0000000506077291 */ /* 0x000fe2000f8ec0ff */
[----:B------:R-:W-:Y:S01]  /*5e40*/  LOP3.LUT R2, R3, 0x1f, RZ, 0xc0, !PT ;  /* 0x0000001f03027812 */ /* 0x000fe200078ec0ff */
[----:B------:R-:W-:Y:S01]  /*5e50*/  ULEA UR5, UR6, UR4, 0x18 ;  /* 0x0000000406057291 */ /* 0x000fe2000f8ec0ff */
[----:B------:R-:W2:Y:S02]  /*5e60*/  LDCU.64 UR10, c[0x0][0x388] ;  /* 0x00007100ff0a77ac */ /* 0x000ea40008000a00 */
[----:B------:R-:W-:Y:S02]  /*5e70*/  SHF.L.U32 R4, R7, R2, RZ ;  /* 0x0000000207047219 */ /* 0x000fe400000006ff */
[C---:B------:R-:W-:Y:S01]  /*5e80*/  LEA R6, R3.reuse, UR7, 0x3 ;  /* 0x0000000703067c11 */ /* 0x040fe2000f8e18ff */
[----:B------:R-:W-:Y:S01]  /*5e90*/  UMOV UR4, URZ ;  /* 0x000000ff00047c82 */ /* 0x000fe20008000000 */
[----:B------:R-:W-:Y:S01]  /*5ea0*/  LEA R7, R3, UR5, 0x2 ;  /* 0x0000000503077c11 */ /* 0x000fe2000f8e10ff */
[----:B------:R-:W-:Y:S01]  /*5eb0*/  UMOV UR5, URZ ;  /* 0x000000ff00057c82 */ /* 0x000fe20008000000 */
[----:B------:R-:W-:-:S05]  /*5ec0*/  UMOV UR6, URZ ;  /* 0x000000ff00067c82 */ /* 0x000fca0008000000 */
.L_x_20:
[----:B------:R-:W3:Y:S01]  /*5ed0*/  LDS.64 R10, [R6] ;  /* 0x00000000060a7984 */ /* 0x000ee20000000a00 */
[----:B------:R-:W-:Y:S03]  /*5ee0*/  BSSY.RECONVERGENT B0, `(.L_x_18) ;  /* 0x000003b000007945 */ /* 0x000fe60003800200 */
[----:B------:R-:W4:Y:S01]  /*5ef0*/  LDS.64 R8, [R5] ;  /* 0x0000000005087984 */ /* 0x000f220000000a00 */
[----:B---3--:R-:W-:-:S04]  /*5f00*/  IADD3 R13, P0, PT, -R10, -0x60000000, RZ ;  /* 0xa00000000a0d7810 */ /* 0x008fc80007f1e1ff */
[----:B------:R-:W-:Y:S01]  /*5f10*/  IADD3.X R12, PT, PT, ~R11, 0x3ffffff, RZ, P0, !PT ;  /* 0x03ffffff0b0c7810 */ /* 0x000fe200007fe5ff */
[----:B----4-:R-:W-:Y:S01]  /*5f20*/  IMAD.WIDE.U32 R10, R13, 0x6, R8 ;  /* 0x000000060d0a7825 */ /* 0x010fe200078e0008 */
[----:B------:R-:W-:Y:S03]  /*5f30*/  STS.64 [R6], R8 ;  /* 0x0000000806007388 */ /* 0x000fe60000000a00 */
        /* <DEDUP_REMOVED lines=8> */
[C---:B------:R-:W-:Y:S02]  /*5fc0*/  LEA.HI.X R12, R10.reuse, R12, RZ, 0x1d, P0 ;  /* 0x0000000c0a0c7211 */ /* 0x040fe400000fecff */
[----:B------:R-:W-:-:S04]  /*5fd0*/  LEA R13, P0, R10, R13, 0x1e ;  /* 0x0000000d0a0d7211 */ /* 0x000fc8000780f0ff */
[----:B------:R-:W-:Y:S02]  /*5fe0*/  LEA.HI.X R12, R10, R12, RZ, 0x1e, P0 ;  /* 0x0000000c0a0c7211 */ /* 0x000fe400000ff4ff */
[C---:B------:R-:W-:Y:S02]  /*5ff0*/  ISETP.GT.U32.AND P0, PT, R13.reuse, -0x60000001, PT ;  /* 0x9fffffff0d00780c */ /* 0x040fe40003f04070 */
[----:B------:R-:W-:Y:S02]  /*6000*/  IADD3 R10, P1, PT, R13, 0x60000000, RZ ;  /* 0x600000000d0a7810 */ /* 0x000fe40007f3e0ff */
[C---:B------:R-:W-:Y:S02]  /*6010*/  ISETP.GT.U32.AND.EX P0, PT, R12.reuse, 0x3ffffff, PT, P0 ;  /* 0x03ffffff0c00780c */ /* 0x040fe40003f04100 */
[----:B------:R-:W-:Y:S02]  /*6020*/  IADD3.X R11, PT, PT, R12, -0x4000000, RZ, P1, !PT ;  /* 0xfc0000000c0b7810 */ /* 0x000fe40000ffe4ff */
[----:B------:R-:W-:-:S02]  /*6030*/  SEL R10, R10, R13, P0 ;  /* 0x0000000d0a0a7207 */ /* 0x000fc40000000000 */
[----:B------:R-:W-:Y:S02]  /*6040*/  SEL R11, R11, R12, P0 ;  /* 0x0000000c0b0b7207 */ /* 0x000fe40000000000 */
[----:B------:R-:W-:Y:S02]  /*6050*/  ISETP.GE.U32.AND P0, PT, R10, -0x30000000, PT ;  /* 0xd00000000a00780c */ /* 0x000fe40003f06070 */
[----:B------:R-:W-:Y:S01]  /*6060*/  LOP3.LUT P1, RZ, R3, 0x3, RZ, 0xc0, !PT ;  /* 0x0000000303ff7812 */ /* 0x000fe2000782c0ff */
[----:B------:R-:W-:Y:S01]  /*6070*/  STS.64 [R5], R10 ;  /* 0x0000000a05007388 */ /* 0x000fe20000000a00 */
[----:B------:R-:W-:-:S04]  /*6080*/  ISETP.GE.U32.AND.EX P0, PT, R11, 0x1ffffff, PT, P0 ;  /* 0x01ffffff0b00780c */ /* 0x000fc80003f06100 */
[----:B------:R-:W-:Y:S02]  /*6090*/  SEL R12, R4, RZ, P0 ;  /* 0x000000ff040c7207 */ /* 0x000fe40000000000 */
[----:B------:R-:W-:-:S03]  /*60a0*/  LOP3.LUT P0, RZ, R3, 0xf, RZ, 0xc0, !PT ;  /* 0x0000000f03ff7812 */ /* 0x000fc6000780c0ff */
[----:B------:R-:W-:Y:S01]  /*60b0*/  STS [R7], R12 ;  /* 0x0000000c07007388 */ /* 0x000fe20000000800 */
[----:B------:R-:W-:Y:S06]  /*60c0*/  BAR.SYNC.DEFER_BLOCKING 0x0 ;  /* 0x0000000000007b1d */ /* 0x000fec0000010000 */
[----:B------:R-:W-:Y:S04]  /*60d0*/  @!P1 LDS R13, [R7] ;  /* 0x00000000070d9984 */ /* 0x000fe80000000800 */
[----:B------:R-:W-:Y:S04]  /*60e0*/  @!P1 LDS R14, [R7+0x4] ;  /* 0x00000400070e9984 */ /* 0x000fe80000000800 */
[----:B------:R-:W3:Y:S04]  /*60f0*/  @!P1 LDS R15, [R7+0x8] ;  /* 0x00000800070f9984 */ /* 0x000ee80000000800 */
[----:B------:R-:W4:Y:S01]  /*6100*/  @!P1 LDS R16, [R7+0xc] ;  /* 0x00000c0007109984 */ /* 0x000f220000000800 */
[----:B---3--:R-:W-:-:S05]  /*6110*/  @!P1 IADD3 R13, PT, PT, R15, R14, R13 ;  /* 0x0000000e0f0d9210 */ /* 0x008fca0007ffe00d */
[----:B----4-:R-:W-:-:S05]  /*6120*/  @!P1 IMAD.IADD R16, R13, 0x1, R16 ;  /* 0x000000010d109824 */ /* 0x010fca00078e0210 */
[----:B------:R-:W-:Y:S01]  /*6130*/  @!P1 STS [R7], R16 ;  /* 0x0000001007009388 */ /* 0x000fe20000000800 */
[----:B------:R-:W-:Y:S01]  /*6140*/  BAR.SYNC.DEFER_BLOCKING 0x0 ;  /* 0x0000000000007b1d */ /* 0x000fe20000010000 */
[----:B------:R-:W-:-:S05]  /*6150*/  ISETP.NE.AND P1, PT, R2, RZ, PT ;  /* 0x000000ff0200720c */ /* 0x000fca0003f25270 */
[----:B------:R-:W-:Y:S04]  /*6160*/  @!P0 LDS R8, [R7] ;  /* 0x0000000007088984 */ /* 0x000fe80000000800 */
[----:B------:R-:W-:Y:S04]  /*6170*/  @!P0 LDS R9, [R7+0x10] ;  /* 0x0000100007098984 */ /* 0x000fe80000000800 */
[----:B------:R-:W3:Y:S04]  /*6180*/  @!P0 LDS R10, [R7+0x20] ;  /* 0x00002000070a8984 */ /* 0x000ee80000000800 */
[----:B------:R-:W4:Y:S01]  /*6190*/  @!P0 LDS R11, [R7+0x30] ;  /* 0x00003000070b8984 */ /* 0x000f220000000800 */
[----:B---3--:R-:W-:-:S05]  /*61a0*/  @!P0 IADD3 R8, PT, PT, R10, R9, R8 ;  /* 0x000000090a088210 */ /* 0x008fca0007ffe008 */
[----:B----4-:R-:W-:-:S05]  /*61b0*/  @!P0 IMAD.IADD R8, R8, 0x1, R11 ;  /* 0x0000000108088824 */ /* 0x010fca00078e020b */
[----:B------:R3:W-:Y:S01]  /*61c0*/  @!P0 STS [R7], R8 ;  /* 0x0000000807008388 */ /* 0x0007e20000000800 */
[----:B------:R-:W-:Y:S06]  /*61d0*/  BAR.SYNC.DEFER_BLOCKING 0x0 ;  /* 0x0000000000007b1d */ /* 0x000fec0000010000 */
[----:B------:R-:W-:Y:S05]  /*61e0*/  @P1 BRA `(.L_x_19) ;  /* 0x0000000000281947 */ /* 0x000fea0003800000 */
[----:B---3--:R-:W-:Y:S01]  /*61f0*/  LDS R8, [R7] ;  /* 0x0000000007087984 */ /* 0x008fe20000000800 */
[----:B------:R-:W-:-:S03]  /*6200*/  IADD3 R11, P0, PT, R24, UR5, RZ ;  /* 0x00000005180b7c10 */ /* 0x000fc6000ff1e0ff */
[----:B------:R-:W3:Y:S01]  /*6210*/  LDS R9, [R7+0x40] ;  /* 0x0000400007097984 */ /* 0x000ee20000000800 */
[----:B------:R-:W-:Y:S02]  /*6220*/  IADD3.X R14, PT, PT, R0, UR6, RZ, P0, !PT ;  /* 0x00000006000e7c10 */ /* 0x000fe400087fe4ff */
[----:B--2---:R-:W-:-:S04]  /*6230*/  LEA R10, P0, R11, UR10, 0x3 ;  /* 0x0000000a0b0a7c11 */ /* 0x004fc8000f8018ff */
[----:B------:R-:W-:Y:S01]  /*6240*/  LEA.HI.X R11, R11, UR11, R14, 0x3, P0 ;  /* 0x0000000b0b0b7c11 */ /* 0x000fe200080f1c0e */
[----:B---3--:R-:W-:-:S04]  /*6250*/  IMAD.IADD R12, R8, 0x1, R9 ;  /* 0x00000001080c7824 */ /* 0x008fc800078e0209 */
[----:B------:R-:W2:Y:S02]  /*6260*/  I2F.F64.U32 R8, R12 ;  /* 0x0000000c00087312 */ /* 0x000ea40000201800 */
[----:B--2---:R-:W-:-:S07]  /*6270*/  DMUL R8, R8, 2.3283064365386962891e-10 ;  /* 0x3df0000008087828 */ /* 0x004fce0000000000 */
[----:B------:R4:W-:Y:S04]  /*6280*/  STG.E.64 desc[UR8][R10.64], R8 ;  /* 0x000000080a007986 */ /* 0x0009e8000c101b08 */
.L_x_19:
[----:B--2---:R-:W-:Y:S05]  /*6290*/  BSYNC.RECONVERGENT B0 ;  /* 0x0000000000007941 */ /* 0x004fea0003800200 */
.L_x_18:
[----:B-1-34-:R-:W2:Y:S01]  /*62a0*/  LDG.E.64 R8, desc[UR8][R18.64] ;  /* 0x0000000812087981 */ /* 0x01aea2000c1e1b00 */
[----:B------:R-:W-:-:S07]  /*62b0*/  UIADD3 UR5, UPT, UPT, UR4, 0x1, URZ ;  /* 0x0000000104057890 */ /* 0x000fce000fffe0ff */
[----:B------:R-:W-:Y:S01]  /*62c0*/  UMOV UR4, UR5 ;  /* 0x0000000500047c82 */ /* 0x000fe20008000000 */
[----:B--2---:R-:W-:-:S04]  /*62d0*/  ISETP.GT.U32.AND P0, PT, R8, UR5, PT ;  /* 0x0000000508007c0c */ /* 0x004fc8000bf04070 */
[----:B------:R-:W-:-:S13]  /*62e0*/  ISETP.GT.AND.EX P0, PT, R9, RZ, PT, P0 ;  /* 0x000000ff0900720c */ /* 0x000fda0003f04300 */
[----:B------:R-:W-:Y:S05]  /*62f0*/  @P0 BRA `(.L_x_20) ;  /* 0xfffffff800f40947 */ /* 0x000fea000383ffff */
[----:B------:R-:W-:Y:S05]  /*6300*/  EXIT ;  /* 0x000000000000794d */ /* 0x000fea0003800000 */
.L_x_21:
[----:B------:R-:W-:-:S00]  /*6310*/  BRA `(.L_x_21) ;  /* 0xfffffffc00fc7947 */ /* 0x000fc0000383ffff */
[----:B------:R-:W-:-:S00]  /*6320*/  NOP ;  /* 0x0000000000007918 */ /* 0x000fc00000000000 */
        /* <DEDUP_REMOVED lines=13> */
.L_x_66:


//--------------------- .text._Z34gq58x1_kernel_generate_array_floatP12gq58x1_statePfPl --------------------------
	.section	.text._Z34gq58x1_kernel_generate_array_floatP12gq58x1_statePfPl,"ax",@progbits
	.align	128
        .global         _Z34gq58x1_kernel_generate_array_floatP12gq58x1_statePfPl
        .type           _Z34gq58x1_kernel_generate_array_floatP12gq58x1_statePfPl,@function
        .size           _Z34gq58x1_kernel_generate_array_floatP12gq58x1_statePfPl,(.L_x_67 - _Z34gq58x1_kernel_generate_array_floatP12gq58x1_statePfPl)
        .other          _Z34gq58x1_kernel_generate_array_floatP12gq58x1_statePfPl,@"STO_CUDA_ENTRY STV_DEFAULT"
_Z34gq58x1_kernel_generate_array_floatP12gq58x1_statePfPl:
.text._Z34gq58x1_kernel_generate_array_floatP12gq58x1_statePfPl:
        /* <DEDUP_REMOVED lines=33> */
.L_x_30:
        /* <DEDUP_REMOVED lines=51> */
.L_x_28:
        /* <DEDUP_REMOVED lines=320> */
.L_x_27:
[----:B------:R-:W-:Y:S05]  /*1940*/  BSYNC.RECONVERGENT B2 ;  /* 0x0000000000027941 */ /* 0x000fea0003800200 */
.L_x_26:
        /* <DEDUP_REMOVED lines=29> */
.L_x_29:
        /* <DEDUP_REMOVED lines=316> */
.L_x_25:
[----:B------:R-:W-:Y:S05]  /*2ee0*/  BSYNC.RECONVERGENT B1 ;  /* 0x0000000000017941 */ /* 0x000fea0003800200 */
.L_x_24:
[C---:B------:R-:W-:Y:S02]  /*2ef0*/  ISETP.GT.U32.AND P0, PT, R8.reuse, 0x1, PT ;  /* 0x000000010800780c */ /* 0x040fe40003f04070 */
[----:B------:R-:W-:Y:S02]  /*2f00*/  IADD3 R3, P1, PT, R3, 0x1, RZ ;  /* 0x0000000103037810 */ /* 0x000fe40007f3e0ff */
[----:B------:R-:W-:Y:S02]  /*2f10*/  ISETP.GT.U32.AND.EX P0, PT, R5, RZ, PT, P0 ;  /* 0x000000ff0500720c */ /* 0x000fe40003f04100 */
[--C-:B------:R-:W-:Y:S01]  /*2f20*/  SHF.R.U64 R8, R8, 0x1, R5.reuse ;  /* 0x0000000108087819 */ /* 0x100fe20000001205 */
[----:B------:R-:W-:Y:S01]  /*2f30*/  IMAD.X R4, RZ, RZ, R4, P1 ;  /* 0x000000ffff047224 */ /* 0x000fe200008e0604 */
[----:B------:R-:W-:-:S09]  /*2f40*/  SHF.R.U32.HI R5, RZ, 0x1, R5 ;  /* 0x00000001ff057819 */ /* 0x000fd20000011605 */
[----:B------:R-:W-:Y:S05]  /*2f50*/  @P0 BRA `(.L_x_30) ;  /* 0xffffffd000ac0947 */ /* 0x000fea000383ffff */
.L_x_23:
[----:B------:R-:W-:Y:S05]  /*2f60*/  BSYNC.RECONVERGENT B0 ;  /* 0x0000000000007941 */ /* 0x000fea0003800200 */
.L_x_22:
        /* <DEDUP_REMOVED lines=14> */
.L_x_39:
        /* <DEDUP_REMOVED lines=51> */
.L_x_37:
        /* <DEDUP_REMOVED lines=319> */
.L_x_36:
[----:B------:R-:W-:Y:S05]  /*4770*/  BSYNC.RECONVERGENT B2 ;  /* 0x0000000000027941 */ /* 0x000fea0003800200 */
.L_x_35:
        /* <DEDUP_REMOVED lines=25> */
.L_x_38:
        /* <DEDUP_REMOVED lines=317> */
.L_x_34:
[----:B------:R-:W-:Y:S05]  /*5ce0*/  BSYNC.RECONVERGENT B1 ;  /* 0x0000000000017941 */ /* 0x000fea0003800200 */
.L_x_33:
[----:B------:R-:W-:Y:S02]  /*5cf0*/  ISETP.GT.U32.AND P0, PT, R4, 0x1, PT ;  /* 0x000000010400780c */ /* 0x000fe40003f04070 */
[----:B------:R-:W-:Y:S02]  /*5d00*/  IADD3 R6, P1, PT, R6, 0x1, RZ ;  /* 0x0000000106067810 */ /* 0x000fe40007f3e0ff */
[----:B------:R-:W-:Y:S02]  /*5d10*/  ISETP.GT.U32.AND.EX P0, PT, R5, RZ, PT, P0 ;  /* 0x000000ff0500720c */ /* 0x000fe40003f04100 */
[----:B------:R-:W-:Y:S01]  /*5d20*/  SHF.R.U64 R4, R4, 0x1, R5 ;  /* 0x0000000104047819 */ /* 0x000fe20000001205 */
[----:B------:R-:W-:Y:S01]  /*5d30*/  IMAD.X R7, RZ, RZ, R7, P1 ;  /* 0x000000ffff077224 */ /* 0x000fe200008e0607 */
[----:B------:R-:W-:-:S09]  /*5d40*/  SHF.R.U32.HI R5, RZ, 0x1, R5 ;  /* 0x00000001ff057819 */ /* 0x000fd20000011605 */
[----:B------:R-:W-:Y:S05]  /*5d50*/  @P0 BRA `(.L_x_39) ;  /* 0xffffffd000bc0947 */ /* 0x000fea000383ffff */
.L_x_32:
[----:B------:R-:W-:Y:S05]  /*5d60*/  BSYNC.RECONVERGENT B0 ;  /* 0x0000000000007941 */ /* 0x000fea0003800200 */
.L_x_31:
        /* <DEDUP_REMOVED lines=22> */
.L_x_42:
        /* <DEDUP_REMOVED lines=53> */
[----:B------:R-:W-:Y:S01]  /*6220*/  IADD3.X R12, PT, PT, R0, UR6, RZ, P0, !PT ;  /* 0x00000006000c7c10 */ /* 0x000fe200087fe4ff */
[----:B---3--:R-:W-:Y:S01]  /*6230*/  IMAD.IADD R9, R8, 0x1, R9 ;  /* 0x0000000108097824 */ /* 0x008fe200078e0209 */
[----:B--2---:R-:W-:-:S04]  /*6240*/  LEA R8, P0, R11, UR10, 0x2 ;  /* 0x0000000a0b087c11 */ /* 0x004fc8000f8010ff */
[----:B------:R-:W-:Y:S02]  /*6250*/  I2FP.F32.U32 R10, R9 ;  /* 0x00000009000a7245 */ /* 0x000fe40000201000 */
[----:B------:R-:W-:-:S03]  /*6260*/  LEA.HI.X R9, R11, UR11, R12, 0x2, P0 ;  /* 0x0000000b0b097c11 */ /* 0x000fc600080f140c */
[----:B------:R-:W-:-:S05]  /*6270*/  FMUL R11, R10, 2.3283064365386962891e-10 ;  /* 0x2f8000000a0b7820 */ /* 0x000fca0000400000 */
[----:B------:R4:W-:Y:S02]  /*6280*/  STG.E desc[UR8][R8.64], R11 ;  /* 0x0000000b08007986 */ /* 0x0009e4000c101908 */
.L_x_41:
[----:B--2---:R-:W-:Y:S05]  /*6290*/  BSYNC.RECONVERGENT B0 ;  /* 0x0000000000007941 */ /* 0x004fea0003800200 */
.L_x_40:
[----:B-1-34-:R-:W2:Y:S01]  /*62a0*/  LDG.E.64 R8, desc[UR8][R18.64] ;  /* 0x0000000812087981 */ /* 0x01aea2000c1e1b00 */
[----:B------:R-:W-:-:S07]  /*62b0*/  UIADD3 UR5, UPT, UPT, UR4, 0x1, URZ ;  /* 0x0000000104057890 */ /* 0x000fce000fffe0ff */
[----:B------:R-:W-:Y:S01]  /*62c0*/  UMOV UR4, UR5 ;  /* 0x0000000500047c82 */ /* 0x000fe20008000000 */
[----:B--2---:R-:W-:-:S04]  /*62d0*/  ISETP.GT.U32.AND P0, PT, R8, UR5, PT ;  /* 0x0000000508007c0c */ /* 0x004fc8000bf04070 */
[----:B------:R-:W-:-:S13]  /*62e0*/  ISETP.GT.AND.EX P0, PT, R9, RZ, PT, P0 ;  /* 0x000000ff0900720c */ /* 0x000fda0003f04300 */
[----:B------:R-:W-:Y:S05]  /*62f0*/  @P0 BRA `(.L_x_42) ;  /* 0xfffffff800f40947 */ /* 0x000fea000383ffff */
[----:B------:R-:W-:Y:S05]  /*6300*/  EXIT ;  /* 0x000000000000794d */ /* 0x000fea0003800000 */
.L_x_43:
        /* <DEDUP_REMOVED lines=15> */
.L_x_67:


//--------------------- .text._Z28gq58x1_kernel_generate_arrayP12gq58x1_statePjPl --------------------------
	.section	.text._Z28gq58x1_kernel_generate_arrayP12gq58x1_statePjPl,"ax",@progbits
	.align	128
        .global         _Z28gq58x1_kernel_generate_arrayP12gq58x1_statePjPl
        .type           _Z28gq58x1_kernel_generate_arrayP12gq58x1_statePjPl,@function
        .size           _Z28gq58x1_kernel_generate_arrayP12gq58x1_statePjPl,(.L_x_68 - _Z28gq58x1_kernel_generate_arrayP12gq58x1_statePjPl)
        .other          _Z28gq58x1_kernel_generate_arrayP12gq58x1_statePjPl,@"STO_CUDA_ENTRY STV_DEFAULT"
_Z28gq58x1_kernel_generate_arrayP12gq58x1_statePjPl:
.text._Z28gq58x1_kernel_generate_arrayP12gq58x1_statePjPl:
        /* <DEDUP_REMOVED lines=33> */
.L_x_52:
        /* <DEDUP_REMOVED lines=51> */
.L_x_50:
        /* <DEDUP_REMOVED lines=320> */
.L_x_49:
[----:B------:R-:W-:Y:S05]  /*1940*/  BSYNC.RECONVERGENT B2 ;  /* 0x0000000000027941 */ /* 0x000fea0003800200 */
.L_x_48:
        /* <DEDUP_REMOVED lines=29> */
.L_x_51:
        /* <DEDUP_REMOVED lines=316> */
.L_x_47:
[----:B------:R-:W-:Y:S05]  /*2ee0*/  BSYNC.RECONVERGENT B1 ;  /* 0x0000000000017941 */ /* 0x000fea0003800200 */
.L_x_46:
[C---:B------:R-:W-:Y:S02]  /*2ef0*/  ISETP.GT.U32.AND P0, PT, R8.reuse, 0x1, PT ;  /* 0x000000010800780c */ /* 0x040fe40003f04070 */
[----:B------:R-:W-:Y:S02]  /*2f00*/  IADD3 R3, P1, PT, R3, 0x1, RZ ;  /* 0x0000000103037810 */ /* 0x000fe40007f3e0ff */
[----:B------:R-:W-:Y:S02]  /*2f10*/  ISETP.GT.U32.AND.EX P0, PT, R5, RZ, PT, P0 ;  /* 0x000000ff0500720c */ /* 0x000fe40003f04100 */
[--C-:B------:R-:W-:Y:S01]  /*2f20*/  SHF.R.U64 R8, R8, 0x1, R5.reuse ;  /* 0x0000000108087819 */ /* 0x100fe20000001205 */
[----:B------:R-:W-:Y:S01]  /*2f30*/  IMAD.X R4, RZ, RZ, R4, P1 ;  /* 0x000000ffff047224 */ /* 0x000fe200008e0604 */
[----:B------:R-:W-:-:S09]  /*2f40*/  SHF.R.U32.HI R5, RZ, 0x1, R5 ;  /* 0x00000001ff057819 */ /* 0x000fd20000011605 */
[----:B------:R-:W-:Y:S05]  /*2f50*/  @P0 BRA `(.L_x_52) ;  /* 0xffffffd000ac0947 */ /* 0x000fea000383ffff */
.L_x_45:
[----:B------:R-:W-:Y:S05]  /*2f60*/  BSYNC.RECONVERGENT B0 ;  /* 0x0000000000007941 */ /* 0x000fea0003800200 */
.L_x_44:
        /* <DEDUP_REMOVED lines=14> */
.L_x_61:
        /* <DEDUP_REMOVED lines=51> */
.L_x_59:
        /* <DEDUP_REMOVED lines=319> */
.L_x_58:
[----:B------:R-:W-:Y:S05]  /*4770*/  BSYNC.RECONVERGENT B2 ;  /* 0x0000000000027941 */ /* 0x000fea0003800200 */
.L_x_57:
        /* <DEDUP_REMOVED lines=25> */
.L_x_60:
        /* <DEDUP_REMOVED lines=317> */
.L_x_56:
[----:B------:R-:W-:Y:S05]  /*5ce0*/  BSYNC.RECONVERGENT B1 ;  /* 0x0000000000017941 */ /* 0x000fea0003800200 */
.L_x_55:
[----:B------:R-:W-:Y:S02]  /*5cf0*/  ISETP.GT.U32.AND P0, PT, R4, 0x1, PT ;  /* 0x000000010400780c */ /* 0x000fe40003f04070 */
[----:B------:R-:W-:Y:S02]  /*5d00*/  IADD3 R6, P1, PT, R6, 0x1, RZ ;  /* 0x0000000106067810 */ /* 0x000fe40007f3e0ff */
[----:B------:R-:W-:Y:S02]  /*5d10*/  ISETP.GT.U32.AND.EX P0, PT, R5, RZ, PT, P0 ;  /* 0x000000ff0500720c */ /* 0x000fe40003f04100 */
[----:B------:R-:W-:Y:S01]  /*5d20*/  SHF.R.U64 R4, R4, 0x1, R5 ;  /* 0x0000000104047819 */ /* 0x000fe20000001205 */
[----:B------:R-:W-:Y:S01]  /*5d30*/  IMAD.X R7, RZ, RZ, R7, P1 ;  /* 0x000000ffff077224 */ /* 0x000fe200008e0607 */
[----:B------:R-:W-:-:S09]  /*5d40*/  SHF.R.U32.HI R5, RZ, 0x1, R5 ;  /* 0x00000001ff057819 */ /* 0x000fd20000011605 */
[----:B------:R-:W-:Y:S05]  /*5d50*/  @P0 BRA `(.L_x_61) ;  /* 0xffffffd000bc0947 */ /* 0x000fea000383ffff */
.L_x_54:
[----:B------:R-:W-:Y:S05]  /*5d60*/  BSYNC.RECONVERGENT B0 ;  /* 0x0000000000007941 */ /* 0x000fea0003800200 */
.L_x_53:
        /* <DEDUP_REMOVED lines=22> */
.L_x_64:
        /* <DEDUP_REMOVED lines=50> */
[----:B------:R-:W-:Y:S01]  /*61f0*/  LDS R10, [R7] ;  /* 0x00000000070a7984 */ /* 0x000fe20000000800 */
[----:B------:R-:W-:-:S03]  /*6200*/  IADD3 R9, P0, PT, R24, UR5, RZ ;  /* 0x0000000518097c10 */ /* 0x000fc6000ff1e0ff */
[----:B------:R-:W4:Y:S01]  /*6210*/  LDS R11, [R7+0x40] ;  /* 0x00004000070b7984 */ /* 0x000f220000000800 */
[----:B------:R-:W-:Y:S02]  /*6220*/  IADD3.X R12, PT, PT, R0, UR6, RZ, P0, !PT ;  /* 0x00000006000c7c10 */ /* 0x000fe400087fe4ff */
[----:B--23--:R-:W-:-:S04]  /*6230*/  LEA R8, P0, R9, UR10, 0x2 ;  /* 0x0000000a09087c11 */ /* 0x00cfc8000f8010ff */
[----:B------:R-:W-:Y:S01]  /*6240*/  LEA.HI.X R9, R9, UR11, R12, 0x2, P0 ;  /* 0x0000000b09097c11 */ /* 0x000fe200080f140c */
[----:B----4-:R-:W-:-:S05]  /*6250*/  IMAD.IADD R11, R10, 0x1, R11 ;  /* 0x000000010a0b7824 */ /* 0x010fca00078e020b */
[----:B------:R4:W-:Y:S03]  /*6260*/  STG.E desc[UR8][R8.64], R11 ;  /* 0x0000000b08007986 */ /* 0x0009e6000c101908 */
.L_x_63:
[----:B--2---:R-:W-:Y:S05]  /*6270*/  BSYNC.RECONVERGENT B0 ;  /* 0x0000000000007941 */ /* 0x004fea0003800200 */
.L_x_62:
[----:B-1-34-:R-:W2:Y:S01]  /*6280*/  LDG.E.64 R8, desc[UR8][R18.64] ;  /* 0x0000000812087981 */ /* 0x01aea2000c1e1b00 */
[----:B------:R-:W-:-:S07]  /*6290*/  UIADD3 UR5, UPT, UPT, UR4, 0x1, URZ ;  /* 0x0000000104057890 */ /* 0x000fce000fffe0ff */
[----:B------:R-:W-:Y:S01]  /*62a0*/  UMOV UR4, UR5 ;  /* 0x0000000500047c82 */ /* 0x000fe20008000000 */
[----:B--2---:R-:W-:-:S04]  /*62b0*/  ISETP.GT.U32.AND P0, PT, R8, UR5, PT ;  /* 0x0000000508007c0c */ /* 0x004fc8000bf04070 */
[----:B------:R-:W-:-:S13]  /*62c0*/  ISETP.GT.AND.EX P0, PT, R9, RZ, PT, P0 ;  /* 0x000000ff0900720c */ /* 0x000fda0003f04300 */
[----:B------:R-:W-:Y:S05]  /*62d0*/  @P0 BRA `(.L_x_64) ;  /* 0xfffffff800fc0947 */ /* 0x000fea000383ffff */
[----:B------:R-:W-:Y:S05]  /*62e0*/  EXIT ;  /* 0x000000000000794d */ /* 0x000fea0003800000 */
.L_x_65:
        /* <DEDUP_REMOVED lines=9> */
.L_x_68:


//--------------------- .nv.shared._Z35gq58x1_kernel_generate_array_doubleP12gq58x1_statePdPl --------------------------
	.section	.nv.shared._Z35gq58x1_kernel_generate_array_doubleP12gq58x1_statePdPl,"aw",@nobits
	.sectionflags	@""
	.align	8
.nv.shared._Z35gq58x1_kernel_generate_array_doubleP12gq58x1_statePdPl:
	.zero		3584


//--------------------- .nv.shared.reserved.0     --------------------------
	.section	.nv.shared.reserved.0,"aw",@nobits
	.weak		__nv_reservedSMEM_offset_0_alias
	.size		__nv_reservedSMEM_offset_0_alias, 0, 64
	.other		__nv_reservedSMEM_offset_0_alias,@"STO_CUDA_RESERVED_SHARED STV_DEFAULT"
__nv_reservedSMEM_offset_0_alias:
	.zero		0
	.zero		64


//--------------------- .nv.shared._Z34gq58x1_kernel_generate_array_floatP12gq58x1_statePfPl --------------------------
	.section	.nv.shared._Z34gq58x1_kernel_generate_array_floatP12gq58x1_statePfPl,"aw",@nobits
	.sectionflags	@""
	.align	8
.nv.shared._Z34gq58x1_kernel_generate_array_floatP12gq58x1_statePfPl:
	.zero		3584


//--------------------- .nv.shared._Z28gq58x1_kernel_generate_arrayP12gq58x1_statePjPl --------------------------
	.section	.nv.shared._Z28gq58x1_kernel_generate_arrayP12gq58x1_statePjPl,"aw",@nobits
	.sectionflags	@""
	.align	8
.nv.shared._Z28gq58x1_kernel_generate_arrayP12gq58x1_statePjPl:
	.zero		3584


//--------------------- .nv.constant0._Z35gq58x1_kernel_generate_array_doubleP12gq58x1_statePdPl --------------------------
	.section	.nv.constant0._Z35gq58x1_kernel_generate_array_doubleP12gq58x1_statePdPl,"a",@progbits
	.sectionflags	@""
	.align	4
.nv.constant0._Z35gq58x1_kernel_generate_array_doubleP12gq58x1_statePdPl:
	.zero		920


//--------------------- .nv.constant0._Z34gq58x1_kernel_generate_array_floatP12gq58x1_statePfPl --------------------------
	.section	.nv.constant0._Z34gq58x1_kernel_generate_array_floatP12gq58x1_statePfPl,"a",@progbits
	.sectionflags	@""
	.align	4
.nv.constant0._Z34gq58x1_kernel_generate_array_floatP12gq58x1_statePfPl:
	.zero		920


//--------------------- .nv.constant0._Z28gq58x1_kernel_generate_arrayP12gq58x1_statePjPl --------------------------
	.section	.nv.constant0._Z28gq58x1_kernel_generate_arrayP12gq58x1_statePjPl,"a",@progbits
	.sectionflags	@""
	.align	4
.nv.constant0._Z28gq58x1_kernel_generate_arrayP12gq58x1_statePjPl:
	.zero		920


//--------------------- SYMBOLS --------------------------

	.type		.nv.reservedSmem.offset0,@object
	.size		.nv.reservedSmem.offset0,0x4
	.type		.nv.reservedSmem.cap,@object
	.size		.nv.reservedSmem.cap,0x4
